	.target	sm_90a

	.elftype	@"ET_EXEC"


//--------------------- .note.nv.tkinfo           --------------------------
	.section	.note.nv.tkinfo,"",@"SHT_NOTE"
	.sectionflags	@"SHF_NOTE_NV_TKINFO"
	.tkinfo
        /*0018*/ 	.word	0x00000002
        /*0030*/ 	.string	""
        /*0030*/ 	.string	"ptxas"
        /*0030*/ 	.string	"Cuda compilation tools, release 13.0, V13.0.88"
        /*0030*/ 	.string	"Build cuda_13.0.r13.0/compiler.36424714_0"
        /*0030*/ 	.string	"-arch sm_90a -m 64 "



//--------------------- .note.nv.cuinfo           --------------------------
	.section	.note.nv.cuinfo,"",@"SHT_NOTE"
	.sectionflags	@"SHF_NOTE_NV_CUINFO"
        /*0018*/ 	.short	0x0002
        /*001a*/ 	.short	0x005a
        /*001c*/ 	.short	0x0082
	.zero		2


//--------------------- .nv.info                  --------------------------
	.section	.nv.info,"",@"SHT_CUDA_INFO"
	.align	4


	//----- nvinfo : EIATTR_REGCOUNT
	.align		4
        /*0000*/ 	.byte	0x04, 0x2f
        /*0002*/ 	.short	(.L_15 - .L_14)
	.align		4
.L_14:
        /*0004*/ 	.word	index@(_ZN7cutlass13device_kernelINS_4gemm6kernel13GemmUniversalIN4cute5tupleIJiiiiEEENS1_10collective13CollectiveMmaINS1_34MainloopSm90TmaGmmaWarpSpecializedILi3ENS5_IJNS4_1CILi2EEESB_NSA_ILi1EEEEEENS1_32KernelTmaWarpSpecializedPingpongEEENS5_IJNSA_ILi64EEENSA_ILi128EEESG_EEEaNS5_IJlSC_lEEEaSJ_NS4_8TiledMMAINS4_8MMA_AtomIJNS4_4SM904GMMA27MMA_64x128x32_S32S8S8_SS_TNEEEENS4_6LayoutINS5_IJSC_SC_SC_EEENS5_IJNSA_ILi0EEESS_SS_EEEEENS5_IJNS4_10UnderscoreESV_SV_EEEEENS4_23SM90_TMA_LOAD_MULTICASTENS4_14ComposedLayoutINS4_7SwizzleILi2ELi4ELi3EEENS4_18smem_ptr_flag_bitsILi8EEENSQ_INS5_IJNSA_ILi8EEESG_EEENS5_IJSG_SC_EEEEEEEvNS4_8identityESY_S18_vS19_EENS_8epilogue10collective6detail29Sm90TmaWarpSpecializedAdapterINS1C_15DefaultEpilogueIaSJ_SJ_NS1B_6thread17LinearCombinationIaLi1EiiLNS1G_9ScaleType4KindE0ELNS_15FloatRoundStyleE2EaEENS1_15EpilogueDefaultEEEEEvvEEEEvNT_6ParamsE)
        /*0008*/ 	.word	0x000000a8


	//----- nvinfo : EIATTR_FRAME_SIZE
	.align		4
.L_15:
        /*000c*/ 	.byte	0x04, 0x11
        /*000e*/ 	.short	(.L_17 - .L_16)
	.align		4
.L_16:
        /*0010*/ 	.word	index@(_ZN7cutlass13device_kernelINS_4gemm6kernel13GemmUniversalIN4cute5tupleIJiiiiEEENS1_10collective13CollectiveMmaINS1_34MainloopSm90TmaGmmaWarpSpecializedILi3ENS5_IJNS4_1CILi2EEESB_NSA_ILi1EEEEEENS1_32KernelTmaWarpSpecializedPingpongEEENS5_IJNSA_ILi64EEENSA_ILi128EEESG_EEEaNS5_IJlSC_lEEEaSJ_NS4_8TiledMMAINS4_8MMA_AtomIJNS4_4SM904GMMA27MMA_64x128x32_S32S8S8_SS_TNEEEENS4_6LayoutINS5_IJSC_SC_SC_EEENS5_IJNSA_ILi0EEESS_SS_EEEEENS5_IJNS4_10UnderscoreESV_SV_EEEEENS4_23SM90_TMA_LOAD_MULTICASTENS4_14ComposedLayoutINS4_7SwizzleILi2ELi4ELi3EEENS4_18smem_ptr_flag_bitsILi8EEENSQ_INS5_IJNSA_ILi8EEESG_EEENS5_IJSG_SC_EEEEEEEvNS4_8identityESY_S18_vS19_EENS_8epilogue10collective6detail29Sm90TmaWarpSpecializedAdapterINS1C_15DefaultEpilogueIaSJ_SJ_NS1B_6thread17LinearCombinationIaLi1EiiLNS1G_9ScaleType4KindE0ELNS_15FloatRoundStyleE2EaEENS1_15EpilogueDefaultEEEEEvvEEEEvNT_6ParamsE)
        /*0014*/ 	.word	0x00000008


	//----- nvinfo : EIATTR_MIN_STACK_SIZE
	.align		4
.L_17:
        /*0018*/ 	.byte	0x04, 0x12
        /*001a*/ 	.short	(.L_19 - .L_18)
	.align		4
.L_18:
        /*001c*/ 	.word	index@(_ZN7cutlass13device_kernelINS_4gemm6kernel13GemmUniversalIN4cute5tupleIJiiiiEEENS1_10collective13CollectiveMmaINS1_34MainloopSm90TmaGmmaWarpSpecializedILi3ENS5_IJNS4_1CILi2EEESB_NSA_ILi1EEEEEENS1_32KernelTmaWarpSpecializedPingpongEEENS5_IJNSA_ILi64EEENSA_ILi128EEESG_EEEaNS5_IJlSC_lEEEaSJ_NS4_8TiledMMAINS4_8MMA_AtomIJNS4_4SM904GMMA27MMA_64x128x32_S32S8S8_SS_TNEEEENS4_6LayoutINS5_IJSC_SC_SC_EEENS5_IJNSA_ILi0EEESS_SS_EEEEENS5_IJNS4_10UnderscoreESV_SV_EEEEENS4_23SM90_TMA_LOAD_MULTICASTENS4_14ComposedLayoutINS4_7SwizzleILi2ELi4ELi3EEENS4_18smem_ptr_flag_bitsILi8EEENSQ_INS5_IJNSA_ILi8EEESG_EEENS5_IJSG_SC_EEEEEEEvNS4_8identityESY_S18_vS19_EENS_8epilogue10collective6detail29Sm90TmaWarpSpecializedAdapterINS1C_15DefaultEpilogueIaSJ_SJ_NS1B_6thread17LinearCombinationIaLi1EiiLNS1G_9ScaleType4KindE0ELNS_15FloatRoundStyleE2EaEENS1_15EpilogueDefaultEEEEEvvEEEEvNT_6ParamsE)
        /*0020*/ 	.word	0x00000008
.L_19:


//--------------------- .nv.compat                --------------------------
	.section	.nv.compat,"",@"SHT_CUDA_COMPAT_INFO"
	.align	4
        /*0000*/ 	.byte	0x02, 0x09, 0x01, 0x00, 0x02, 0x02, 0x04, 0x00, 0x02, 0x05, 0x05, 0x00, 0x03, 0x07, 0x01, 0x01
        /*0010*/ 	.byte	0x02, 0x03, 0x01, 0x00, 0x02, 0x06, 0x01, 0x00, 0x04, 0x0b, 0x08, 0x00, 0x00, 0x00, 0x00, 0x00
        /*0020*/ 	.byte	0x00, 0x00, 0x00, 0x00


//--------------------- .nv.info._ZN7cutlass13device_kernelINS_4gemm6kernel13GemmUniversalIN4cute5tupleIJiiiiEEENS1_10collective13CollectiveMmaINS1_34MainloopSm90TmaGmmaWarpSpecializedILi3ENS5_IJNS4_1CILi2EEESB_NSA_ILi1EEEEEENS1_32KernelTmaWarpSpecializedPingpongEEENS5_IJNSA_ILi64EEENSA_ILi128EEESG_EEEaNS5_IJlSC_lEEEaSJ_NS4_8TiledMMAINS4_8MMA_AtomIJNS4_4SM904GMMA27MMA_64x128x32_S32S8S8_SS_TNEEEENS4_6LayoutINS5_IJSC_SC_SC_EEENS5_IJNSA_ILi0EEESS_SS_EEEEENS5_IJNS4_10UnderscoreESV_SV_EEEEENS4_23SM90_TMA_LOAD_MULTICASTENS4_14ComposedLayoutINS4_7SwizzleILi2ELi4ELi3EEENS4_18smem_ptr_flag_bitsILi8EEENSQ_INS5_IJNSA_ILi8EEESG_EEENS5_IJSG_SC_EEEEEEEvNS4_8identityESY_S18_vS19_EENS_8epilogue10collective6detail29Sm90TmaWarpSpecializedAdapterINS1C_15DefaultEpilogueIaSJ_SJ_NS1B_6thread17LinearCombinationIaLi1EiiLNS1G_9ScaleType4KindE0ELNS_15FloatRoundStyleE2EaEENS1_15EpilogueDefaultEEEEEvvEEEEvNT_6ParamsE --------------------------
	.section	.nv.info._ZN7cutlass13device_kernelINS_4gemm6kernel13GemmUniversalIN4cute5tupleIJiiiiEEENS1_10collective13CollectiveMmaINS1_34MainloopSm90TmaGmmaWarpSpecializedILi3ENS5_IJNS4_1CILi2EEESB_NSA_ILi1EEEEEENS1_32KernelTmaWarpSpecializedPingpongEEENS5_IJNSA_ILi64EEENSA_ILi128EEESG_EEEaNS5_IJlSC_lEEEaSJ_NS4_8TiledMMAINS4_8MMA_AtomIJNS4_4SM904GMMA27MMA_64x128x32_S32S8S8_SS_TNEEEENS4_6LayoutINS5_IJSC_SC_SC_EEENS5_IJNSA_ILi0EEESS_SS_EEEEENS5_IJNS4_10UnderscoreESV_SV_EEEEENS4_23SM90_TMA_LOAD_MULTICASTENS4_14ComposedLayoutINS4_7SwizzleILi2ELi4ELi3EEENS4_18smem_ptr_flag_bitsILi8EEENSQ_INS5_IJNSA_ILi8EEESG_EEENS5_IJSG_SC_EEEEEEEvNS4_8identityESY_S18_vS19_EENS_8epilogue10collective6detail29Sm90TmaWarpSpecializedAdapterINS1C_15DefaultEpilogueIaSJ_SJ_NS1B_6thread17LinearCombinationIaLi1EiiLNS1G_9ScaleType4KindE0ELNS_15FloatRoundStyleE2EaEENS1_15EpilogueDefaultEEEEEvvEEEEvNT_6ParamsE,"",@"SHT_CUDA_INFO"
	.sectionflags	@""
	.align	4


	//----- nvinfo : EIATTR_CUDA_API_VERSION
	.align		4
        /*0000*/ 	.byte	0x04, 0x37
        /*0002*/ 	.short	(.L_21 - .L_20)
.L_20:
        /*0004*/ 	.word	0x00000082


	//----- nvinfo : EIATTR_KPARAM_INFO
	.align		4
.L_21:
        /*0008*/ 	.byte	0x04, 0x17
        /*000a*/ 	.short	(.L_23 - .L_22)
.L_22:
        /*000c*/ 	.word	0x00000000
        /*0010*/ 	.short	0x0000
        /*0012*/ 	.short	0x0070
        /*0014*/ 	.byte	0x00, 0xf0, 0x01, 0x10


	//----- nvinfo : EIATTR_SPARSE_MMA_MASK
	.align		4
.L_23:
        /*0018*/ 	.byte	0x03, 0x50
        /*001a*/ 	.short	0x0000


	//----- nvinfo : EIATTR_MAXREG_COUNT
	.align		4
        /*001c*/ 	.byte	0x03, 0x1b
        /*001e*/ 	.short	0x00a8


	//----- nvinfo : EIATTR_NUM_BARRIERS
	.align		4
        /*0020*/ 	.byte	0x02, 0x4c
        /*0022*/ 	.byte	0x01
	.zero		1


	//----- nvinfo : EIATTR_EXTERNS
	.align		4
        /*0024*/ 	.byte	0x04, 0x0f
        /*0026*/ 	.short	(.L_25 - .L_24)


	//   ....[0]....
	.align		4
.L_24:
        /*0028*/ 	.word	index@(__assertfail)


	//----- nvinfo : EIATTR_ANNOTATIONS
	.align		4
.L_25:
        /*002c*/ 	.byte	0x04, 0x55
        /*002e*/ 	.short	(.L_27 - .L_26)


	//   ....[0]....
.L_26:
        /*0030*/ 	.word	0x00000001
        /*0034*/ 	.byte	0x90, 0x0d, 0x00, 0x00, 0x01, 0x00, 0x00, 0x00, 0x80, 0x53, 0x00, 0x00, 0x01, 0x00, 0x00, 0x00
        /*0044*/ 	.byte	0xf0, 0x60, 0x00, 0x00


	//----- nvinfo : EIATTR_MERCURY_ISA_VERSION
	.align		4
.L_27:
        /*0048*/ 	.byte	0x03, 0x5f
        /*004a*/ 	.short	0x0101


	//----- nvinfo : EIATTR_INT_WARP_WIDE_INSTR_OFFSETS
	.align		4
        /*004c*/ 	.byte	0x04, 0x31
        /*004e*/ 	.short	(.L_29 - .L_28)


	//   ....[0]....
.L_28:
        /*0050*/ 	.word	0x00000510


	//   ....[1]....
        /*0054*/ 	.word	0x00000540


	//   ....[2]....
        /*0058*/ 	.word	0x00000580


	//   ....[3]....
        /*005c*/ 	.word	0x000006b0


	//   ....[4]....
        /*0060*/ 	.word	0x000006c0


	//   ....[5]....
        /*0064*/ 	.word	0x000006d0


	//   ....[6]....
        /*0068*/ 	.word	0x00000770


	//   ....[7]....
        /*006c*/ 	.word	0x000007b0


	//   ....[8]....
        /*0070*/ 	.word	0x00001e00


	//----- nvinfo : EIATTR_COOP_GROUP_MASK_REGIDS
	.align		4
.L_29:
        /*0074*/ 	.byte	0x04, 0x29
        /*0076*/ 	.short	(.L_31 - .L_30)


	//   ....[0]....
.L_30:
        /*0078*/ 	.word	0xffffffff


	//   ....[1]....
        /*007c*/ 	.word	0xffffffff


	//   ....[2]....
        /*0080*/ 	.word	0xffffffff


	//   ....[3]....
        /*0084*/ 	.word	0xffffffff


	//   ....[4]....
        /*0088*/ 	.word	0xffffffff


	//   ....[5]....
        /*008c*/ 	.word	0xffffffff


	//   ....[6]....
        /*0090*/ 	.word	0xffffffff


	//----- nvinfo : EIATTR_COOP_GROUP_INSTR_OFFSETS
	.align		4
.L_31:
        /*0094*/ 	.byte	0x04, 0x28
        /*0096*/ 	.short	(.L_33 - .L_32)


	//   ....[0]....
.L_32:
        /*0098*/ 	.word	0x00000070


	//   ....[1]....
        /*009c*/ 	.word	0x00000080


	//   ....[2]....
        /*00a0*/ 	.word	0x00000140


	//   ....[3]....
        /*00a4*/ 	.word	0x000002d0


	//   ....[4]....
        /*00a8*/ 	.word	0x00000310


	//   ....[5]....
        /*00ac*/ 	.word	0x000006f0


	//   ....[6]....
        /*00b0*/ 	.word	0x00000930


	//----- nvinfo : EIATTR_REG_RECONFIG
	.align		4
.L_33:
        /*00b4*/ 	.byte	0x01, 0x54
	.zero		2


	//----- nvinfo : EIATTR_SYSCALL_OFFSETS
	.align		4
        /*00b8*/ 	.byte	0x04, 0x46
        /*00ba*/ 	.short	(.L_35 - .L_34)


	//   ....[0]....
.L_34:
        /*00bc*/ 	.word	0x00001830


	//----- nvinfo : EIATTR_MBARRIER_INSTR_OFFSETS
	.align		4
.L_35:
        /*00c0*/ 	.byte	0x04, 0x39
        /*00c2*/ 	.short	(.L_37 - .L_36)


	//   ....[0]....
.L_36:
        /*00c4*/ 	.word	0x00000260
        /*00c8*/ 	.word	0x000000ff
        /*00cc*/ 	.word	0x00000000
        /*00d0*/ 	.short	0x0100
        /*00d2*/ 	.byte	0x08
	.zero		1


	//   ....[1]....
        /*00d4*/ 	.word	0x00000270
        /*00d8*/ 	.word	0x000000ff
        /*00dc*/ 	.word	0x00000018
        /*00e0*/ 	.short	0x0100
        /*00e2*/ 	.byte	0x08
	.zero		1


	//   ....[2]....
        /*00e4*/ 	.word	0x00000280
        /*00e8*/ 	.word	0x000000ff
        /*00ec*/ 	.word	0x00000008
        /*00f0*/ 	.short	0x0100
        /*00f2*/ 	.byte	0x08
	.zero		1


	//   ....[3]....
        /*00f4*/ 	.word	0x00000290
        /*00f8*/ 	.word	0x000000ff
        /*00fc*/ 	.word	0x00000020
        /*0100*/ 	.short	0x0100
        /*0102*/ 	.byte	0x08
	.zero		1


	//   ....[4]....
        /*0104*/ 	.word	0x000002a0
        /*0108*/ 	.word	0x000000ff
        /*010c*/ 	.word	0x00000010
        /*0110*/ 	.short	0x0100
        /*0112*/ 	.byte	0x08
	.zero		1


	//   ....[5]....
        /*0114*/ 	.word	0x000002b0
        /*0118*/ 	.word	0x000000ff
        /*011c*/ 	.word	0x00000028
        /*0120*/ 	.short	0x0100
        /*0122*/ 	.byte	0x08
	.zero		1


	//   ....[6]....
        /*0124*/ 	.word	0x000007e0
        /*0128*/ 	.word	0x000000ff
        /*012c*/ 	.word	0x00000060
        /*0130*/ 	.short	0x0100
        /*0132*/ 	.byte	0x08
	.zero		1


	//   ....[7]....
        /*0134*/ 	.word	0x00000870
        /*0138*/ 	.word	0x000000ff
        /*013c*/ 	.word	0x00000068
        /*0140*/ 	.short	0x0100
        /*0142*/ 	.byte	0x08
	.zero		1


	//   ....[8]....
        /*0144*/ 	.word	0x000008b0
        /*0148*/ 	.word	0x000000ff
        /*014c*/ 	.word	0x00000040
        /*0150*/ 	.short	0x0100
        /*0152*/ 	.byte	0x09
	.zero		1


	//   ....[9]....
        /*0154*/ 	.word	0x000008c0
        /*0158*/ 	.word	0x000000ff
        /*015c*/ 	.word	0x00000048
        /*0160*/ 	.short	0x0100
        /*0162*/ 	.byte	0x09
	.zero		1


	//   ....[10]....
        /*0164*/ 	.word	0x000008d0
        /*0168*/ 	.word	0x000000ff
        /*016c*/ 	.word	0x00000050
        /*0170*/ 	.short	0x0100
        /*0172*/ 	.byte	0x09
	.zero		1


	//   ....[11]....
        /*0174*/ 	.word	0x000008e0
        /*0178*/ 	.word	0x000000ff
        /*017c*/ 	.word	0x00000058
        /*0180*/ 	.short	0x0100
        /*0182*/ 	.byte	0x09
	.zero		1


	//   ....[12]....
        /*0184*/ 	.word	0x00001710
        /*0188*/ 	.word	0x0000005f
        /*018c*/ 	.word	0x00000000
        /*0190*/ 	.short	0x010a
        /*0192*/ 	.byte	0x2a
	.zero		1


	//   ....[13]....
        /*0194*/ 	.word	0x000018c0
        /*0198*/ 	.word	0x00000003
        /*019c*/ 	.word	0x00000000
        /*01a0*/ 	.short	0x010a
        /*01a2*/ 	.byte	0x3f
	.zero		1


	//   ....[14]....
        /*01a4*/ 	.word	0x00001900
        /*01a8*/ 	.word	0x00000003
        /*01ac*/ 	.word	0x00000000
        /*01b0*/ 	.short	0x010a
        /*01b2*/ 	.byte	0x3f
	.zero		1


	//   ....[15]....
        /*01b4*/ 	.word	0x00001b00
        /*01b8*/ 	.word	0x000000ff
        /*01bc*/ 	.word	0x00000000
        /*01c0*/ 	.short	0x010a
        /*01c2*/ 	.byte	0x04
	.zero		1


	//   ....[16]....
        /*01c4*/ 	.word	0x00001b40
        /*01c8*/ 	.word	0x000000ff
        /*01cc*/ 	.word	0x00000000
        /*01d0*/ 	.short	0x010a
        /*01d2*/ 	.byte	0x04
	.zero		1


	//   ....[17]....
        /*01d4*/ 	.word	0x00001ca0
        /*01d8*/ 	.word	0x00000005
        /*01dc*/ 	.word	0x00000000
        /*01e0*/ 	.short	0x0101
        /*01e2*/ 	.byte	0x3f
	.zero		1


	//   ....[18]....
        /*01e4*/ 	.word	0x00001da0
        /*01e8*/ 	.word	0x00000060
        /*01ec*/ 	.word	0x00000000
        /*01f0*/ 	.short	0x0101
        /*01f2*/ 	.byte	0x2f
	.zero		1


	//   ....[19]....
        /*01f4*/ 	.word	0x00001ea0
        /*01f8*/ 	.word	0x00000003
        /*01fc*/ 	.word	0x00000000
        /*0200*/ 	.short	0x0101
        /*0202*/ 	.byte	0x3f
	.zero		1


	//   ....[20]....
        /*0204*/ 	.word	0x00001f60
        /*0208*/ 	.word	0x0000005f
        /*020c*/ 	.word	0x00000010
        /*0210*/ 	.short	0x010a
        /*0212*/ 	.byte	0x2a
	.zero		1


	//   ....[21]....
        /*0214*/ 	.word	0x000053a0
        /*0218*/ 	.word	0x00000062
        /*021c*/ 	.word	0x00000000
        /*0220*/ 	.short	0x0101
        /*0222*/ 	.byte	0x2f
	.zero		1


	//   ....[22]....
        /*0224*/ 	.word	0x00005e40
        /*0228*/ 	.word	0x0000000a
        /*022c*/ 	.word	0x00000018
        /*0230*/ 	.short	0x010a
        /*0232*/ 	.byte	0x3f
	.zero		1


	//   ....[23]....
        /*0234*/ 	.word	0x00006200
        /*0238*/ 	.word	0x00000005
        /*023c*/ 	.word	0x00000068
        /*0240*/ 	.short	0x0101
        /*0242*/ 	.byte	0x3f
	.zero		1


	//   ....[24]....
        /*0244*/ 	.word	0x00006980
        /*0248*/ 	.word	0x00000009
        /*024c*/ 	.word	0x00000000
        /*0250*/ 	.short	0x010a
        /*0252*/ 	.byte	0x3f
	.zero		1


	//   ....[25]....
        /*0254*/ 	.word	0x00006a00
        /*0258*/ 	.word	0x00000006
        /*025c*/ 	.word	0x00000000
        /*0260*/ 	.short	0x010a
        /*0262*/ 	.byte	0x3f
	.zero		1


	//   ....[26]....
        /*0264*/ 	.word	0x00006a90
        /*0268*/ 	.word	0x00000003
        /*026c*/ 	.word	0x00000000
        /*0270*/ 	.short	0x010a
        /*0272*/ 	.byte	0x3f
	.zero		1


	//   ....[27]....
        /*0274*/ 	.word	0x00006af0
        /*0278*/ 	.word	0x00000061
        /*027c*/ 	.word	0x00000000
        /*0280*/ 	.short	0x010a
        /*0282*/ 	.byte	0x3f
	.zero		1


	//   ....[28]....
        /*0284*/ 	.word	0x00006b40
        /*0288*/ 	.word	0x00000003
        /*028c*/ 	.word	0x00000000
        /*0290*/ 	.short	0x010a
        /*0292*/ 	.byte	0x3f
	.zero		1


	//   ....[29]....
        /*0294*/ 	.word	0x00006ba0
        /*0298*/ 	.word	0x00000005
        /*029c*/ 	.word	0x00000000
        /*02a0*/ 	.short	0x010a
        /*02a2*/ 	.byte	0x3f
	.zero		1


	//   ....[30]....
        /*02a4*/ 	.word	0x00006bf0
        /*02a8*/ 	.word	0x00000061
        /*02ac*/ 	.word	0x00000010
        /*02b0*/ 	.short	0x010a
        /*02b2*/ 	.byte	0x3f
	.zero		1


	//   ....[31]....
        /*02b4*/ 	.word	0x00006cc0
        /*02b8*/ 	.word	0x0000000a
        /*02bc*/ 	.word	0x00000018
        /*02c0*/ 	.short	0x010a
        /*02c2*/ 	.byte	0x3f
	.zero		1


	//   ....[32]....
        /*02c4*/ 	.word	0x00006d90
        /*02c8*/ 	.word	0x00000009
        /*02cc*/ 	.word	0x00000000
        /*02d0*/ 	.short	0x010a
        /*02d2*/ 	.byte	0x3f
	.zero		1


	//   ....[33]....
        /*02d4*/ 	.word	0x00006de0
        /*02d8*/ 	.word	0x00000006
        /*02dc*/ 	.word	0x00000000
        /*02e0*/ 	.short	0x010a
        /*02e2*/ 	.byte	0x3f
	.zero		1


	//----- nvinfo : EIATTR_NUM_MBARRIERS
	.align		4
.L_37:
        /*02e4*/ 	.byte	0x03, 0x38
        /*02e6*/ 	.short	0x000c


	//----- nvinfo : EIATTR_EXIT_INSTR_OFFSETS
	.align		4
        /*02e8*/ 	.byte	0x04, 0x1c
        /*02ea*/ 	.short	(.L_39 - .L_38)


	//   ....[0]....
.L_38:
        /*02ec*/ 	.word	0x000013d0


	//   ....[1]....
        /*02f0*/ 	.word	0x00001430


	//   ....[2]....
        /*02f4*/ 	.word	0x00005a30


	//   ....[3]....
        /*02f8*/ 	.word	0x00005a60


	//   ....[4]....
        /*02fc*/ 	.word	0x00006ae0


	//----- nvinfo : EIATTR_MAX_THREADS
	.align		4
.L_39:
        /*0300*/ 	.byte	0x04, 0x05
        /*0302*/ 	.short	(.L_41 - .L_40)
.L_40:
        /*0304*/ 	.word	0x00000180
        /*0308*/ 	.word	0x00000001
        /*030c*/ 	.word	0x00000001


	//----- nvinfo : EIATTR_CRS_STACK_SIZE
	.align		4
.L_41:
        /*0310*/ 	.byte	0x04, 0x1e
        /*0312*/ 	.short	(.L_43 - .L_42)
.L_42:
        /*0314*/ 	.word	0x00000000


	//----- nvinfo : EIATTR_CBANK_PARAM_SIZE
	.align		4
.L_43:
        /*0318*/ 	.byte	0x03, 0x19
        /*031a*/ 	.short	0x0470


	//----- nvinfo : EIATTR_PARAM_CBANK
	.align		4
        /*031c*/ 	.byte	0x04, 0x0a
        /*031e*/ 	.short	(.L_45 - .L_44)
	.align		4
.L_44:
        /*0320*/ 	.word	index@(.nv.constant0._ZN7cutlass13device_kernelINS_4gemm6kernel13GemmUniversalIN4cute5tupleIJiiiiEEENS1_10collective13CollectiveMmaINS1_34MainloopSm90TmaGmmaWarpSpecializedILi3ENS5_IJNS4_1CILi2EEESB_NSA_ILi1EEEEEENS1_32KernelTmaWarpSpecializedPingpongEEENS5_IJNSA_ILi64EEENSA_ILi128EEESG_EEEaNS5_IJlSC_lEEEaSJ_NS4_8TiledMMAINS4_8MMA_AtomIJNS4_4SM904GMMA27MMA_64x128x32_S32S8S8_SS_TNEEEENS4_6LayoutINS5_IJSC_SC_SC_EEENS5_IJNSA_ILi0EEESS_SS_EEEEENS5_IJNS4_10UnderscoreESV_SV_EEEEENS4_23SM90_TMA_LOAD_MULTICASTENS4_14ComposedLayoutINS4_7SwizzleILi2ELi4ELi3EEENS4_18smem_ptr_flag_bitsILi8EEENSQ_INS5_IJNSA_ILi8EEESG_EEENS5_IJSG_SC_EEEEEEEvNS4_8identityESY_S18_vS19_EENS_8epilogue10collective6detail29Sm90TmaWarpSpecializedAdapterINS1C_15DefaultEpilogueIaSJ_SJ_NS1B_6thread17LinearCombinationIaLi1EiiLNS1G_9ScaleType4KindE0ELNS_15FloatRoundStyleE2EaEENS1_15EpilogueDefaultEEEEEvvEEEEvNT_6ParamsE)
        /*0324*/ 	.short	0x0210
        /*0326*/ 	.short	0x0470


	//----- nvinfo : EIATTR_SW_WAR
	.align		4
.L_45:
        /*0328*/ 	.byte	0x04, 0x36
        /*032a*/ 	.short	(.L_47 - .L_46)
.L_46:
        /*032c*/ 	.word	0x00000008
.L_47:


//--------------------- .nv.callgraph             --------------------------
	.section	.nv.callgraph,"",@"SHT_CUDA_CALLGRAPH"
	.align	4
	.sectionentsize	8
	.align		4
        /*0000*/ 	.word	0x00000000
	.align		4
        /*0004*/ 	.word	0xffffffff
	.align		4
        /*0008*/ 	.word	index@(_ZN7cutlass13device_kernelINS_4gemm6kernel13GemmUniversalIN4cute5tupleIJiiiiEEENS1_10collective13CollectiveMmaINS1_34MainloopSm90TmaGmmaWarpSpecializedILi3ENS5_IJNS4_1CILi2EEESB_NSA_ILi1EEEEEENS1_32KernelTmaWarpSpecializedPingpongEEENS5_IJNSA_ILi64EEENSA_ILi128EEESG_EEEaNS5_IJlSC_lEEEaSJ_NS4_8TiledMMAINS4_8MMA_AtomIJNS4_4SM904GMMA27MMA_64x128x32_S32S8S8_SS_TNEEEENS4_6LayoutINS5_IJSC_SC_SC_EEENS5_IJNSA_ILi0EEESS_SS_EEEEENS5_IJNS4_10UnderscoreESV_SV_EEEEENS4_23SM90_TMA_LOAD_MULTICASTENS4_14ComposedLayoutINS4_7SwizzleILi2ELi4ELi3EEENS4_18smem_ptr_flag_bitsILi8EEENSQ_INS5_IJNSA_ILi8EEESG_EEENS5_IJSG_SC_EEEEEEEvNS4_8identityESY_S18_vS19_EENS_8epilogue10collective6detail29Sm90TmaWarpSpecializedAdapterINS1C_15DefaultEpilogueIaSJ_SJ_NS1B_6thread17LinearCombinationIaLi1EiiLNS1G_9ScaleType4KindE0ELNS_15FloatRoundStyleE2EaEENS1_15EpilogueDefaultEEEEEvvEEEEvNT_6ParamsE)
	.align		4
        /*000c*/ 	.word	index@(__assertfail)
	.align		4
        /*0010*/ 	.word	0x00000000
	.align		4
        /*0014*/ 	.word	0xfffffffe
	.align		4
        /*0018*/ 	.word	0x00000000
	.align		4
        /*001c*/ 	.word	0xfffffffd
	.align		4
        /*0020*/ 	.word	0x00000000
	.align		4
        /*0024*/ 	.word	0xfffffffc


//--------------------- .nv.constant4             --------------------------
	.section	.nv.constant4,"a",@progbits
	.align	8
	.align		8
.nv.constant4:
        /*0000*/ 	.dword	__assertfail
	.align		8
        /*0008*/ 	.dword	__unnamed_1
	.align		8
        /*0010*/ 	.dword	_ZN39_INTERNAL_b507032f_4_k_cu_e5f545b2_53364cuda3std3__45__cpo5beginE
	.align		8
        /*0018*/ 	.dword	_ZN39_INTERNAL_b507032f_4_k_cu_e5f545b2_53364cuda3std3__45__cpo3endE
	.align		8
        /*0020*/ 	.dword	_ZN39_INTERNAL_b507032f_4_k_cu_e5f545b2_53364cuda3std3__45__cpo6cbeginE
	.align		8
        /*0028*/ 	.dword	_ZN39_INTERNAL_b507032f_4_k_cu_e5f545b2_53364cuda3std3__45__cpo4cendE
	.align		8
        /*0030*/ 	.dword	_ZN39_INTERNAL_b507032f_4_k_cu_e5f545b2_53364cuda3std3__441_GLOBAL__N__b507032f_4_k_cu_e5f545b2_53366ignoreE
	.align		8
        /*0038*/ 	.dword	_ZN39_INTERNAL_b507032f_4_k_cu_e5f545b2_53364cuda3std3__419piecewise_constructE
	.align		8
        /*0040*/ 	.dword	_ZN39_INTERNAL_b507032f_4_k_cu_e5f545b2_53364cuda3std3__48in_placeE
	.align		8
        /*0048*/ 	.dword	_ZN39_INTERNAL_b507032f_4_k_cu_e5f545b2_53364cuda3std6ranges3__45__cpo4swapE
	.align		8
        /*0050*/ 	.dword	_ZN39_INTERNAL_b507032f_4_k_cu_e5f545b2_53364cuda3std6ranges3__45__cpo9iter_moveE
	.align		8
        /*0058*/ 	.dword	_ZN39_INTERNAL_b507032f_4_k_cu_e5f545b2_53364cute7productE
	.align		8
        /*0060*/ 	.dword	_ZN39_INTERNAL_b507032f_4_k_cu_e5f545b2_53364cute1_E
	.align		8
        /*0068*/ 	.dword	$str$22
	.align		8
        /*0070*/ 	.dword	$str$23


//--------------------- .text._ZN7cutlass13device_kernelINS_4gemm6kernel13GemmUniversalIN4cute5tupleIJiiiiEEENS1_10collective13CollectiveMmaINS1_34MainloopSm90TmaGmmaWarpSpecializedILi3ENS5_IJNS4_1CILi2EEESB_NSA_ILi1EEEEEENS1_32KernelTmaWarpSpecializedPingpongEEENS5_IJNSA_ILi64EEENSA_ILi128EEESG_EEEaNS5_IJlSC_lEEEaSJ_NS4_8TiledMMAINS4_8MMA_AtomIJNS4_4SM904GMMA27MMA_64x128x32_S32S8S8_SS_TNEEEENS4_6LayoutINS5_IJSC_SC_SC_EEENS5_IJNSA_ILi0EEESS_SS_EEEEENS5_IJNS4_10UnderscoreESV_SV_EEEEENS4_23SM90_TMA_LOAD_MULTICASTENS4_14ComposedLayoutINS4_7SwizzleILi2ELi4ELi3EEENS4_18smem_ptr_flag_bitsILi8EEENSQ_INS5_IJNSA_ILi8EEESG_EEENS5_IJSG_SC_EEEEEEEvNS4_8identityESY_S18_vS19_EENS_8epilogue10collective6detail29Sm90TmaWarpSpecializedAdapterINS1C_15DefaultEpilogueIaSJ_SJ_NS1B_6thread17LinearCombinationIaLi1EiiLNS1G_9ScaleType4KindE0ELNS_15FloatRoundStyleE2EaEENS1_15EpilogueDefaultEEEEEvvEEEEvNT_6ParamsE --------------------------
	.section	.text._ZN7cutlass13device_kernelINS_4gemm6kernel13GemmUniversalIN4cute5tupleIJiiiiEEENS1_10collective13CollectiveMmaINS1_34MainloopSm90TmaGmmaWarpSpecializedILi3ENS5_IJNS4_1CILi2EEESB_NSA_ILi1EEEEEENS1_32KernelTmaWarpSpecializedPingpongEEENS5_IJNSA_ILi64EEENSA_ILi128EEESG_EEEaNS5_IJlSC_lEEEaSJ_NS4_8TiledMMAINS4_8MMA_AtomIJNS4_4SM904GMMA27MMA_64x128x32_S32S8S8_SS_TNEEEENS4_6LayoutINS5_IJSC_SC_SC_EEENS5_IJNSA_ILi0EEESS_SS_EEEEENS5_IJNS4_10UnderscoreESV_SV_EEEEENS4_23SM90_TMA_LOAD_MULTICASTENS4_14ComposedLayoutINS4_7SwizzleILi2ELi4ELi3EEENS4_18smem_ptr_flag_bitsILi8EEENSQ_INS5_IJNSA_ILi8EEESG_EEENS5_IJSG_SC_EEEEEEEvNS4_8identityESY_S18_vS19_EENS_8epilogue10collective6detail29Sm90TmaWarpSpecializedAdapterINS1C_15DefaultEpilogueIaSJ_SJ_NS1B_6thread17LinearCombinationIaLi1EiiLNS1G_9ScaleType4KindE0ELNS_15FloatRoundStyleE2EaEENS1_15EpilogueDefaultEEEEEvvEEEEvNT_6ParamsE,"ax",@progbits
	.align	128
.text._ZN7cutlass13device_kernelINS_4gemm6kernel13GemmUniversalIN4cute5tupleIJiiiiEEENS1_10collective13CollectiveMmaINS1_34MainloopSm90TmaGmmaWarpSpecializedILi3ENS5_IJNS4_1CILi2EEESB_NSA_ILi1EEEEEENS1_32KernelTmaWarpSpecializedPingpongEEENS5_IJNSA_ILi64EEENSA_ILi128EEESG_EEEaNS5_IJlSC_lEEEaSJ_NS4_8TiledMMAINS4_8MMA_AtomIJNS4_4SM904GMMA27MMA_64x128x32_S32S8S8_SS_TNEEEENS4_6LayoutINS5_IJSC_SC_SC_EEENS5_IJNSA_ILi0EEESS_SS_EEEEENS5_IJNS4_10UnderscoreESV_SV_EEEEENS4_23SM90_TMA_LOAD_MULTICASTENS4_14ComposedLayoutINS4_7SwizzleILi2ELi4ELi3EEENS4_18smem_ptr_flag_bitsILi8EEENSQ_INS5_IJNSA_ILi8EEESG_EEENS5_IJSG_SC_EEEEEEEvNS4_8identityESY_S18_vS19_EENS_8epilogue10collective6detail29Sm90TmaWarpSpecializedAdapterINS1C_15DefaultEpilogueIaSJ_SJ_NS1B_6thread17LinearCombinationIaLi1EiiLNS1G_9ScaleType4KindE0ELNS_15FloatRoundStyleE2EaEENS1_15EpilogueDefaultEEEEEvvEEEEvNT_6ParamsE:
        .type           _ZN7cutlass13device_kernelINS_4gemm6kernel13GemmUniversalIN4cute5tupleIJiiiiEEENS1_10collective13CollectiveMmaINS1_34MainloopSm90TmaGmmaWarpSpecializedILi3ENS5_IJNS4_1CILi2EEESB_NSA_ILi1EEEEEENS1_32KernelTmaWarpSpecializedPingpongEEENS5_IJNSA_ILi64EEENSA_ILi128EEESG_EEEaNS5_IJlSC_lEEEaSJ_NS4_8TiledMMAINS4_8MMA_AtomIJNS4_4SM904GMMA27MMA_64x128x32_S32S8S8_SS_TNEEEENS4_6LayoutINS5_IJSC_SC_SC_EEENS5_IJNSA_ILi0EEESS_SS_EEEEENS5_IJNS4_10UnderscoreESV_SV_EEEEENS4_23SM90_TMA_LOAD_MULTICASTENS4_14ComposedLayoutINS4_7SwizzleILi2ELi4ELi3EEENS4_18smem_ptr_flag_bitsILi8EEENSQ_INS5_IJNSA_ILi8EEESG_EEENS5_IJSG_SC_EEEEEEEvNS4_8identityESY_S18_vS19_EENS_8epilogue10collective6detail29Sm90TmaWarpSpecializedAdapterINS1C_15DefaultEpilogueIaSJ_SJ_NS1B_6thread17LinearCombinationIaLi1EiiLNS1G_9ScaleType4KindE0ELNS_15FloatRoundStyleE2EaEENS1_15EpilogueDefaultEEEEEvvEEEEvNT_6ParamsE,@function
        .size           _ZN7cutlass13device_kernelINS_4gemm6kernel13GemmUniversalIN4cute5tupleIJiiiiEEENS1_10collective13CollectiveMmaINS1_34MainloopSm90TmaGmmaWarpSpecializedILi3ENS5_IJNS4_1CILi2EEESB_NSA_ILi1EEEEEENS1_32KernelTmaWarpSpecializedPingpongEEENS5_IJNSA_ILi64EEENSA_ILi128EEESG_EEEaNS5_IJlSC_lEEEaSJ_NS4_8TiledMMAINS4_8MMA_AtomIJNS4_4SM904GMMA27MMA_64x128x32_S32S8S8_SS_TNEEEENS4_6LayoutINS5_IJSC_SC_SC_EEENS5_IJNSA_ILi0EEESS_SS_EEEEENS5_IJNS4_10UnderscoreESV_SV_EEEEENS4_23SM90_TMA_LOAD_MULTICASTENS4_14ComposedLayoutINS4_7SwizzleILi2ELi4ELi3EEENS4_18smem_ptr_flag_bitsILi8EEENSQ_INS5_IJNSA_ILi8EEESG_EEENS5_IJSG_SC_EEEEEEEvNS4_8identityESY_S18_vS19_EENS_8epilogue10collective6detail29Sm90TmaWarpSpecializedAdapterINS1C_15DefaultEpilogueIaSJ_SJ_NS1B_6thread17LinearCombinationIaLi1EiiLNS1G_9ScaleType4KindE0ELNS_15FloatRoundStyleE2EaEENS1_15EpilogueDefaultEEEEEvvEEEEvNT_6ParamsE,(.L_x_203 - _ZN7cutlass13device_kernelINS_4gemm6kernel13GemmUniversalIN4cute5tupleIJiiiiEEENS1_10collective13CollectiveMmaINS1_34MainloopSm90TmaGmmaWarpSpecializedILi3ENS5_IJNS4_1CILi2EEESB_NSA_ILi1EEEEEENS1_32KernelTmaWarpSpecializedPingpongEEENS5_IJNSA_ILi64EEENSA_ILi128EEESG_EEEaNS5_IJlSC_lEEEaSJ_NS4_8TiledMMAINS4_8MMA_AtomIJNS4_4SM904GMMA27MMA_64x128x32_S32S8S8_SS_TNEEEENS4_6LayoutINS5_IJSC_SC_SC_EEENS5_IJNSA_ILi0EEESS_SS_EEEEENS5_IJNS4_10UnderscoreESV_SV_EEEEENS4_23SM90_TMA_LOAD_MULTICASTENS4_14ComposedLayoutINS4_7SwizzleILi2ELi4ELi3EEENS4_18smem_ptr_flag_bitsILi8EEENSQ_INS5_IJNSA_ILi8EEESG_EEENS5_IJSG_SC_EEEEEEEvNS4_8identityESY_S18_vS19_EENS_8epilogue10collective6detail29Sm90TmaWarpSpecializedAdapterINS1C_15DefaultEpilogueIaSJ_SJ_NS1B_6thread17LinearCombinationIaLi1EiiLNS1G_9ScaleType4KindE0ELNS_15FloatRoundStyleE2EaEENS1_15EpilogueDefaultEEEEEvvEEEEvNT_6ParamsE)
        .other          _ZN7cutlass13device_kernelINS_4gemm6kernel13GemmUniversalIN4cute5tupleIJiiiiEEENS1_10collective13CollectiveMmaINS1_34MainloopSm90TmaGmmaWarpSpecializedILi3ENS5_IJNS4_1CILi2EEESB_NSA_ILi1EEEEEENS1_32KernelTmaWarpSpecializedPingpongEEENS5_IJNSA_ILi64EEENSA_ILi128EEESG_EEEaNS5_IJlSC_lEEEaSJ_NS4_8TiledMMAINS4_8MMA_AtomIJNS4_4SM904GMMA27MMA_64x128x32_S32S8S8_SS_TNEEEENS4_6LayoutINS5_IJSC_SC_SC_EEENS5_IJNSA_ILi0EEESS_SS_EEEEENS5_IJNS4_10UnderscoreESV_SV_EEEEENS4_23SM90_TMA_LOAD_MULTICASTENS4_14ComposedLayoutINS4_7SwizzleILi2ELi4ELi3EEENS4_18smem_ptr_flag_bitsILi8EEENSQ_INS5_IJNSA_ILi8EEESG_EEENS5_IJSG_SC_EEEEEEEvNS4_8identityESY_S18_vS19_EENS_8epilogue10collective6detail29Sm90TmaWarpSpecializedAdapterINS1C_15DefaultEpilogueIaSJ_SJ_NS1B_6thread17LinearCombinationIaLi1EiiLNS1G_9ScaleType4KindE0ELNS_15FloatRoundStyleE2EaEENS1_15EpilogueDefaultEEEEEvvEEEEvNT_6ParamsE,@"STO_CUDA_ENTRY STV_DEFAULT"
_ZN7cutlass13device_kernelINS_4gemm6kernel13GemmUniversalIN4cute5tupleIJiiiiEEENS1_10collective13CollectiveMmaINS1_34MainloopSm90TmaGmmaWarpSpecializedILi3ENS5_IJNS4_1CILi2EEESB_NSA_ILi1EEEEEENS1_32KernelTmaWarpSpecializedPingpongEEENS5_IJNSA_ILi64EEENSA_ILi128EEESG_EEEaNS5_IJlSC_lEEEaSJ_NS4_8TiledMMAINS4_8MMA_AtomIJNS4_4SM904GMMA27MMA_64x128x32_S32S8S8_SS_TNEEEENS4_6LayoutINS5_IJSC_SC_SC_EEENS5_IJNSA_ILi0EEESS_SS_EEEEENS5_IJNS4_10UnderscoreESV_SV_EEEEENS4_23SM90_TMA_LOAD_MULTICASTENS4_14ComposedLayoutINS4_7SwizzleILi2ELi4ELi3EEENS4_18smem_ptr_flag_bitsILi8EEENSQ_INS5_IJNSA_ILi8EEESG_EEENS5_IJSG_SC_EEEEEEEvNS4_8identityESY_S18_vS19_EENS_8epilogue10collective6detail29Sm90TmaWarpSpecializedAdapterINS1C_15DefaultEpilogueIaSJ_SJ_NS1B_6thread17LinearCombinationIaLi1EiiLNS1G_9ScaleType4KindE0ELNS_15FloatRoundStyleE2EaEENS1_15EpilogueDefaultEEEEEvvEEEEvNT_6ParamsE:
[----:B------:R-:W0:Y:S02]  /*0000*/  LDC R1, c[0x0][0x28] ;  /* 0x00000a00ff017b82 */ /* 0x000e240000000800 */
[----:B0-----:R-:W-:Y:S01]  /*0010*/  VIADD R1, R1, 0xfffffff8 ;  /* 0xfffffff801017836 */ /* 0x001fe20000000000 */
[----:B------:R-:W0:Y:S01]  /*0020*/  S2R R4, SR_TID.X ;  /* 0x0000000000047919 */ /* 0x000e220000002100 */
[----:B------:R-:W-:Y:S01]  /*0030*/  ELECT P0, URZ, PT ;  /* 0x00000000003f782f */ /* 0x000fe20003800000 */
[----:B------:R-:W-:Y:S01]  /*0040*/  BSSY B0, `(.L_x_0) ;  /* 0x000000f000007945 */ /* 0x000fe20003800000 */
[--C-:B0-----:R-:W-:Y:S02]  /*0050*/  SHF.R.U32.HI R2, RZ, 0x5, R4.reuse ;  /* 0x00000005ff027819 */ /* 0x101fe40000011604 */
[----:B------:R-:W-:-:S03]  /*0060*/  SHF.R.U32.HI R7, RZ, 0x7, R4 ;  /* 0x00000007ff077819 */ /* 0x000fc60000011604 */
[----:B------:R-:W0:Y:S04]  /*0070*/  SHFL.IDX PT, R5, R2, RZ, 0x1f ;  /* 0x00001fff02057589 */ /* 0x000e2800000e0000 */
[----:B------:R1:W2:Y:S01]  /*0080*/  SHFL.IDX PT, R10, R7, RZ, 0x1f ;  /* 0x00001fff070a7589 */ /* 0x0002a200000e0000 */
[----:B0-----:R-:W-:-:S13]  /*0090*/  ISETP.NE.OR P0, PT, R5, RZ, !P0 ;  /* 0x000000ff0500720c */ /* 0x001fda0004705670 */
[----:B-12---:R-:W-:Y:S05]  /*00a0*/  @P0 BRA `(.L_x_1) ;  /* 0x0000000000200947 */ /* 0x006fea0003800000 */
[----:B------:R-:W-:Y:S02]  /*00b0*/  ULDC.64 UR4, c[0x0][0x198] ;  /* 0x0000660000047ab9 */ /* 0x000fe40000000a00 */
[----:B------:R-:W-:Y:S02]  /*00c0*/  UIADD3 UR6, UP0, UR4, 0xf0, URZ ;  /* 0x000000f004067890 */ /* 0x000fe4000ff1e03f */
[----:B------:R-:W-:Y:S02]  /*00d0*/  UIADD3 UR4, UP1, UR4, 0x1f0, URZ ;  /* 0x000001f004047890 */ /* 0x000fe4000ff3e03f */
[----:B------:R-:W-:Y:S02]  /*00e0*/  UIADD3.X UR7, URZ, UR5, URZ, UP0, !UPT ;  /* 0x000000053f077290 */ /* 0x000fe400087fe43f */
[----:B------:R-:W-:-:S07]  /*00f0*/  UIADD3.X UR5, URZ, UR5, URZ, UP1, !UPT ;  /* 0x000000053f057290 */ /* 0x000fce0008ffe43f */
[----:B------:R0:W-:Y:S02]  /*0100*/  UTMACCTL.PF [UR6] ;  /* 0x00000000060079b9 */ /* 0x0001e40008040000 */
[----:B------:R0:W-:Y:S02]  /*0110*/  UTMACCTL.PF [UR4] ;  /* 0x00000000040079b9 */ /* 0x0001e40008040000 */
[----:B0-----:R-:W-:Y:S01]  /*0120*/  NOP ;  /* 0x0000000000007918 */ /* 0x001fe20000000000 */
.L_x_1:
[----:B------:R-:W-:Y:S05]  /*0130*/  BSYNC B0 ;  /* 0x0000000000007941 */ /* 0x000fea0003800000 */
.L_x_0:
[----:B------:R-:W0:Y:S01]  /*0140*/  SHFL.IDX PT, R8, R2, RZ, 0x1f ;  /* 0x00001fff02087589 */ /* 0x000e2200000e0000 */
[----:B------:R-:W-:-:S04]  /*0150*/  SHF.R.S32.HI R3, RZ, 0x1f, R4 ;  /* 0x0000001fff037819 */ /* 0x000fc80000011404 */
[----:B------:R-:W-:Y:S02]  /*0160*/  LEA.HI R3, R3, R4, RZ, 0x7 ;  /* 0x0000000403037211 */ /* 0x000fe400078f38ff */
[----:B0-----:R-:W-:-:S13]  /*0170*/  ISETP.NE.AND P0, PT, R8, RZ, PT ;  /* 0x000000ff0800720c */ /* 0x001fda0003f05270 */
[----:B------:R-:W-:Y:S05]  /*0180*/  @P0 BRA `(.L_x_2) ;  /* 0x0000000000500947 */ /* 0x000fea0003800000 */
[----:B------:R-:W0:Y:S01]  /*0190*/  S2UR UR8, SR_CgaCtaId ;  /* 0x00000000000879c3 */ /* 0x000e220000008800 */
[----:B------:R-:W-:Y:S01]  /*01a0*/  UMOV UR4, 0x400 ;  /* 0x0000040000047882 */ /* 0x000fe20000000000 */
[----:B------:R-:W-:Y:S01]  /*01b0*/  UMOV UR5, 0x1 ;  /* 0x0000000100057882 */ /* 0x000fe20000000000 */
[----:B------:R-:W-:Y:S01]  /*01c0*/  UMOV UR6, 0x3 ;  /* 0x0000000300067882 */ /* 0x000fe20000000000 */
[----:B------:R-:W-:Y:S01]  /*01d0*/  ELECT P0, URZ, PT ;  /* 0x00000000003f782f */ /* 0x000fe20003800000 */
[----:B------:R-:W-:-:S04]  /*01e0*/  UIADD3 UR6, -UR6, 0x100000, URZ ;  /* 0x0010000006067890 */ /* 0x000fc8000fffe13f */
[----:B------:R-:W-:Y:S02]  /*01f0*/  USHF.L.U32 UR7, UR6, 0xb, URZ ;  /* 0x0000000b06077899 */ /* 0x000fe4000800063f */
[----:B------:R-:W-:Y:S02]  /*0200*/  USHF.L.U32 UR6, UR6, 0x1, URZ ;  /* 0x0000000106067899 */ /* 0x000fe4000800063f */
[----:B0-----:R-:W-:Y:S02]  /*0210*/  ULEA UR8, UR8, UR4, 0x18 ;  /* 0x0000000408087291 */ /* 0x001fe4000f8ec03f */
[----:B------:R-:W-:-:S04]  /*0220*/  UIADD3 UR4, -UR5, 0x100000, URZ ;  /* 0x0010000005047890 */ /* 0x000fc8000fffe13f */
[----:B------:R-:W-:Y:S02]  /*0230*/  USHF.L.U32 UR5, UR4, 0xb, URZ ;  /* 0x0000000b04057899 */ /* 0x000fe4000800063f */
[----:B------:R-:W-:Y:S01]  /*0240*/  USHF.L.U32 UR4, UR4, 0x1, URZ ;  /* 0x0000000104047899 */ /* 0x000fe2000800063f */
[----:B------:R-:W0:Y:S11]  /*0250*/  FENCE.VIEW.ASYNC.S ;  /* 0x00000000000073c6 */ /* 0x000e360000000000 */
[----:B0-----:R0:W1:Y:S01]  /*0260*/  SYNCS.EXCH.64 URZ, [UR8], UR4 ;  /* 0x00000004083f75b2 */ /* 0x0010620008000100 */
[----:B------:R0:W2:Y:S01]  /*0270*/  SYNCS.EXCH.64 URZ, [UR8+0x18], UR6 ;  /* 0x00001806083f75b2 */ /* 0x0000a20008000100 */
[----:B------:R0:W3:Y:S01]  /*0280*/  SYNCS.EXCH.64 URZ, [UR8+0x8], UR4 ;  /* 0x00000804083f75b2 */ /* 0x0000e20008000100 */
[----:B------:R0:W4:Y:S01]  /*0290*/  SYNCS.EXCH.64 URZ, [UR8+0x20], UR6 ;  /* 0x00002006083f75b2 */ /* 0x0001220008000100 */
[----:B------:R0:W0:Y:S01]  /*02a0*/  SYNCS.EXCH.64 URZ, [UR8+0x10], UR4 ;  /* 0x00001004083f75b2 */ /* 0x0000220008000100 */
[----:B------:R0:W0:Y:S01]  /*02b0*/  SYNCS.EXCH.64 URZ, [UR8+0x28], UR6 ;  /* 0x00002806083f75b2 */ /* 0x0000220008000100 */
[----:B------:R-:W-:Y:S01]  /*02c0*/  NOP ;  /* 0x0000000000007918 */ /* 0x000fe20000000000 */
.L_x_2:
[----:B------:R-:W5:Y:S01]  /*02d0*/  SHFL.IDX PT, R13, R2, RZ, 0x1f ;  /* 0x00001fff020d7589 */ /* 0x000f6200000e0000 */
[----:B------:R-:W1:Y:S01]  /*02e0*/  S2UR UR12, SR_CTAID.X ;  /* 0x00000000000c79c3 */ /* 0x000e620000002500 */
[----:B------:R-:W-:Y:S02]  /*02f0*/  LOP3.LUT R3, R3, 0xffffff80, RZ, 0xc0, !PT ;  /* 0xffffff8003037812 */ /* 0x000fe400078ec0ff */
[----:B------:R-:W-:Y:S01]  /*0300*/  ELECT P0, URZ, PT ;  /* 0x00000000003f782f */ /* 0x000fe20003800000 */
[----:B------:R2:W3:Y:S01]  /*0310*/  SHFL.IDX PT, R12, R2, RZ, 0x1f ;  /* 0x00001fff020c7589 */ /* 0x0004e200000e0000 */
[----:B------:R-:W-:Y:S01]  /*0320*/  ELECT P1, URZ, PT ;  /* 0x00000000003f782f */ /* 0x000fe20003820000 */
[----:B------:R-:W-:Y:S01]  /*0330*/  NOP ;  /* 0x0000000000007918 */ /* 0x000fe20000000000 */
[----:B------:R-:W-:Y:S01]  /*0340*/  IMAD.IADD R3, R4, 0x1, -R3 ;  /* 0x0000000104037824 */ /* 0x000fe200078e0a03 */
[----:B------:R-:W4:Y:S01]  /*0350*/  S2R R6, SR_CTAID.Y ;  /* 0x0000000000067919 */ /* 0x000f220000002600 */
[----:B0-----:R-:W-:Y:S01]  /*0360*/  ULDC UR4, c[0x0][0x150] ;  /* 0x0000540000047ab9 */ /* 0x001fe20000000800 */
[----:B------:R-:W0:Y:S01]  /*0370*/  LDC R14, c[0x0][0x144] ;  /* 0x00005100ff0e7b82 */ /* 0x000e220000000800 */
[----:B------:R-:W-:Y:S01]  /*0380*/  UMOV UR11, 0x80 ;  /* 0x00000080000b7882 */ /* 0x000fe20000000000 */
[----:B------:R-:W-:Y:S01]  /*0390*/  SHF.R.S32.HI R0, RZ, 0x1f, R3 ;  /* 0x0000001fff007819 */ /* 0x000fe20000011403 */
[----:B------:R-:W-:Y:S01]  /*03a0*/  NOP ;  /* 0x0000000000007918 */ /* 0x000fe20000000000 */
[C---:B------:R-:W-:Y:S01]  /*03b0*/  VIADD R35, R10.reuse, 0xffffffff ;  /* 0xffffffff0a237836 */ /* 0x040fe20000000000 */
[----:B------:R-:W-:Y:S01]  /*03c0*/  ISETP.NE.AND P4, PT, R10, RZ, PT ;  /* 0x000000ff0a00720c */ /* 0x000fe20003f85270 */
[----:B------:R-:W-:Y:S01]  /*03d0*/  IMAD.MOV.U32 R89, RZ, RZ, 0x1 ;  /* 0x00000001ff597424 */ /* 0x000fe200078e00ff */
[----:B------:R-:W-:Y:S01]  /*03e0*/  LEA.HI R9, R0, R3, RZ, 0x3 ;  /* 0x0000000300097211 */ /* 0x000fe200078f18ff */
[----:B------:R-:W0:Y:S01]  /*03f0*/  LDC R15, c[0x0][0x140] ;  /* 0x00005000ff0f7b82 */ /* 0x000e220000000800 */
[----:B------:R-:W-:-:S02]  /*0400*/  ISETP.GE.U32.AND P6, PT, R35, 0x2, PT ;  /* 0x000000022300780c */ /* 0x000fc40003fc6070 */
[--C-:B------:R-:W-:Y:S02]  /*0410*/  SHF.R.S32.HI R11, RZ, 0x3, R9.reuse ;  /* 0x00000003ff0b7819 */ /* 0x100fe40000011409 */
[----:B--2---:R-:W-:Y:S02]  /*0420*/  SHF.R.S32.HI R2, RZ, 0x1f, R9 ;  /* 0x0000001fff027819 */ /* 0x004fe40000011409 */
[----:B------:R-:W-:Y:S01]  /*0430*/  SHF.R.S32.HI R9, RZ, 0x1f, R8 ;  /* 0x0000001fff097819 */ /* 0x000fe20000011408 */
[----:B------:R-:W2:Y:S01]  /*0440*/  LDC R25, c[0x0][0x148] ;  /* 0x00005200ff197b82 */ /* 0x000ea20000000800 */
[----:B-----5:R-:W-:Y:S02]  /*0450*/  ISETP.NE.OR P0, PT, R13, RZ, !P0 ;  /* 0x000000ff0d00720c */ /* 0x020fe40004705670 */
[----:B-1----:R-:W-:Y:S02]  /*0460*/  I2FP.F32.U32 R13, UR12 ;  /* 0x0000000c000d7c45 */ /* 0x002fe40008201000 */
[----:B------:R-:W-:-:S02]  /*0470*/  LEA.HI R2, R2, R11, RZ, 0x2 ;  /* 0x0000000b02027211 */ /* 0x000fc400078f10ff */
[----:B------:R-:W-:Y:S01]  /*0480*/  LEA.HI R9, R9, R8, RZ, 0x2 ;  /* 0x0000000809097211 */ /* 0x000fe200078f10ff */
[----:B------:R-:W-:Y:S01]  /*0490*/  FMUL R13, R13, UR4 ;  /* 0x000000040d0d7c20 */ /* 0x000fe20008400000 */
[----:B---3--:R-:W-:Y:S01]  /*04a0*/  ISETP.NE.OR P1, PT, R12, RZ, !P1 ;  /* 0x000000ff0c00720c */ /* 0x008fe20004f25670 */
[----:B------:R-:W-:Y:S01]  /*04b0*/  ULDC UR4, c[0x0][0x154] ;  /* 0x0000550000047ab9 */ /* 0x000fe20000000800 */
[----:B------:R-:W-:Y:S02]  /*04c0*/  LOP3.LUT R12, R2, 0xfffffffc, RZ, 0xc0, !PT ;  /* 0xfffffffc020c7812 */ /* 0x000fe400078ec0ff */
[----:B------:R-:W-:Y:S01]  /*04d0*/  LOP3.LUT R9, R9, 0x3ffffffc, RZ, 0xc0, !PT ;  /* 0x3ffffffc09097812 */ /* 0x000fe200078ec0ff */
[----:B------:R-:W1:Y:S01]  /*04e0*/  F2I.U32.TRUNC.NTZ R13, R13 ;  /* 0x0000000d000d7305 */ /* 0x000e62000020f000 */
[----:B------:R-:W-:Y:S01]  /*04f0*/  SHF.R.S32.HI R2, RZ, 0x1f, R5 ;  /* 0x0000001fff027819 */ /* 0x000fe20000011405 */
[----:B------:R-:W-:Y:S01]  /*0500*/  IMAD.IADD R12, R11, 0x1, -R12 ;  /* 0x000000010b0c7824 */ /* 0x000fe200078e0a0c */
[----:B------:R-:W-:Y:S01]  /*0510*/  VOTEU.ALL UP1, P0 ;  /* 0x00000000003f7886 */ /* 0x000fe20000020000 */
[----:B------:R-:W-:Y:S01]  /*0520*/  IMAD.IADD R9, R8, 0x1, -R9 ;  /* 0x0000000108097824 */ /* 0x000fe200078e0a09 */
[----:B------:R-:W-:Y:S01]  /*0530*/  LEA.HI R2, R2, R5, RZ, 0x2 ;  /* 0x0000000502027211 */ /* 0x000fe200078f10ff */
[----:B------:R-:W-:Y:S01]  /*0540*/  VOTEU.ALL UP0, P0 ;  /* 0x00000000003f7886 */ /* 0x000fe20000000000 */
[----:B----4-:R-:W-:Y:S01]  /*0550*/  I2FP.F32.U32 R8, R6 ;  /* 0x0000000600087245 */ /* 0x010fe20000201000 */
[----:B------:R-:W-:Y:S01]  /*0560*/  IMAD R9, R9, 0x4, R12 ;  /* 0x0000000409097824 */ /* 0x000fe200078e020c */
[----:B------:R-:W-:Y:S01]  /*0570*/  LOP3.LUT R2, R2, 0xfffffffc, RZ, 0xc0, !PT ;  /* 0xfffffffc02027812 */ /* 0x000fe200078ec0ff */
[----:B------:R-:W-:Y:S01]  /*0580*/  VOTEU.ALL UP2, P1 ;  /* 0x00000000003f7886 */ /* 0x000fe20000840000 */
[----:B------:R-:W3:Y:S01]  /*0590*/  @!UP1 S2UR UR7, SR_CgaCtaId ;  /* 0x00000000000799c3 */ /* 0x000ee20000008800 */
[----:B------:R-:W-:Y:S01]  /*05a0*/  FMUL R8, R8, UR4 ;  /* 0x0000000408087c20 */ /* 0x000fe20008400000 */
[----:B------:R-:W-:Y:S01]  /*05b0*/  IMAD.SHL.U32 R88, R9, 0x4, RZ ;  /* 0x0000000409587824 */ /* 0x000fe200078e00ff */
[----:B------:R-:W-:Y:S01]  /*05c0*/  UMOV UR4, 0x20 ;  /* 0x0000002000047882 */ /* 0x000fe20000000000 */
[----:B------:R-:W-:Y:S01]  /*05d0*/  IMAD.IADD R5, R5, 0x1, -R2 ;  /* 0x0000000105057824 */ /* 0x000fe200078e0a02 */
[----:B------:R-:W-:Y:S01]  /*05e0*/  LEA.HI R2, R9, R9, RZ, 0x1 ;  /* 0x0000000909027211 */ /* 0x000fe200078f08ff */
[----:B-1----:R-:W-:Y:S01]  /*05f0*/  IMAD.MOV R13, RZ, RZ, -R13 ;  /* 0x000000ffff0d7224 */ /* 0x002fe200078e0a0d */
[----:B------:R-:W1:Y:S01]  /*0600*/  F2I.U32.TRUNC.NTZ R8, R8 ;  /* 0x0000000800087305 */ /* 0x000e62000020f000 */
[----:B------:R-:W4:Y:S01]  /*0610*/  @!UP2 S2UR UR10, SR_CgaCtaId ;  /* 0x00000000000aa9c3 */ /* 0x000f220000008800 */
[----:B------:R-:W-:Y:S01]  /*0620*/  LOP3.LUT R2, R2, 0xfffffffe, RZ, 0xc0, !PT ;  /* 0xfffffffe02027812 */ /* 0x000fe200078ec0ff */
[----:B0-----:R-:W-:Y:S01]  /*0630*/  IMAD R21, R14, R13, UR12 ;  /* 0x0000000c0e157e24 */ /* 0x001fe2000f8e020d */
[----:B------:R-:W-:Y:S01]  /*0640*/  @!UP1 UMOV UR6, 0x400 ;  /* 0x0000040000069882 */ /* 0x000fe20000000000 */
[----:B------:R-:W-:-:S04]  /*0650*/  @!UP1 UIADD3 UR4, -UR4, 0x100000, URZ ;  /* 0x0010000004049890 */ /* 0x000fc8000fffe13f */
[----:B------:R-:W-:Y:S02]  /*0660*/  @!UP1 USHF.L.U32 UR5, UR4, 0xb, URZ ;  /* 0x0000000b04059899 */ /* 0x000fe4000800063f */
[----:B------:R-:W-:Y:S01]  /*0670*/  @!UP1 USHF.L.U32 UR4, UR4, 0x1, URZ ;  /* 0x0000000104049899 */ /* 0x000fe2000800063f */
[C---:B------:R-:W-:Y:S01]  /*0680*/  LOP3.LUT R88, R9.reuse, 0xc, R88, 0x78, !PT ;  /* 0x0000000c09587812 */ /* 0x040fe200078e7858 */
[----:B------:R-:W-:Y:S01]  /*0690*/  IMAD.IADD R2, R9, 0x1, -R2 ;  /* 0x0000000109027824 */ /* 0x000fe200078e0a02 */
[----:B------:R-:W-:Y:S01]  /*06a0*/  @!UP2 UMOV UR9, 0x400 ;  /* 0x000004000009a882 */ /* 0x000fe20000000000 */
[----:B------:R-:W-:Y:S01]  /*06b0*/  VOTEU.ALL UP3, P1 ;  /* 0x00000000003f7886 */ /* 0x000fe20000860000 */
[----:B------:R-:W-:Y:S01]  /*06c0*/  VOTEU.ALL UP4, P1 ;  /* 0x00000000003f7886 */ /* 0x000fe20000880000 */
[----:B------:R-:W-:Y:S01]  /*06d0*/  VOTEU.ALL UP5, P1 ;  /* 0x00000000003f7886 */ /* 0x000fe200008a0000 */
[----:B------:R-:W-:Y:S01]  /*06e0*/  ISETP.NE.AND P3, PT, R2, R21, PT ;  /* 0x000000150200720c */ /* 0x000fe20003f65270 */
[----:B------:R0:W0:Y:S01]  /*06f0*/  SHFL.IDX PT, R14, R7, RZ, 0x1f ;  /* 0x00001fff070e7589 */ /* 0x00002200000e0000 */
[----:B------:R-:W-:Y:S01]  /*0700*/  ISETP.EQ.U32.AND P2, PT, R15, 0x1, PT ;  /* 0x000000010f00780c */ /* 0x000fe20003f42070 */
[----:B-1----:R-:W-:Y:S01]  /*0710*/  IMAD.MOV R20, RZ, RZ, -R8 ;  /* 0x000000ffff147224 */ /* 0x002fe200078e0a08 */
[----:B---3--:R-:W-:-:S02]  /*0720*/  @!UP1 ULEA UR8, UR7, UR6, 0x18 ;  /* 0x0000000607089291 */ /* 0x008fc4000f8ec03f */
[----:B------:R-:W-:-:S04]  /*0730*/  @!UP2 UIADD3 UR6, -UR11, 0x100000, URZ ;  /* 0x001000000b06a890 */ /* 0x000fc8000fffe13f */
[----:B------:R-:W-:Y:S02]  /*0740*/  @!UP2 USHF.L.U32 UR7, UR6, 0xb, URZ ;  /* 0x0000000b0607a899 */ /* 0x000fe4000800063f */
[----:B------:R-:W-:Y:S01]  /*0750*/  @!UP2 USHF.L.U32 UR6, UR6, 0x1, URZ ;  /* 0x000000010606a899 */ /* 0x000fe2000800063f */
[----:B--2---:R-:W-:Y:S01]  /*0760*/  IMAD R9, R25, R20, R6 ;  /* 0x0000001419097224 */ /* 0x004fe200078e0206 */
[----:B------:R-:W-:Y:S01]  /*0770*/  VOTEU.ALL UP1, P0 ;  /* 0x00000000003f7886 */ /* 0x000fe20000020000 */
[----:B------:R-:W-:Y:S01]  /*0780*/  LOP3.LUT P0, RZ, R3, 0x7, RZ, 0xc0, !PT ;  /* 0x0000000703ff7812 */ /* 0x000fe2000780c0ff */
[----:B----4-:R-:W-:Y:S01]  /*0790*/  @!UP2 ULEA UR9, UR10, UR9, 0x18 ;  /* 0x000000090a09a291 */ /* 0x010fe2000f8ec03f */
[----:B------:R-:W-:Y:S01]  /*07a0*/  @P3 LEA.HI R2, R88, R88, RZ, 0x1 ;  /* 0x0000005858023211 */ /* 0x000fe200078f08ff */
[----:B------:R-:W-:Y:S01]  /*07b0*/  VOTEU.ALL UP2, P1 ;  /* 0x00000000003f7886 */ /* 0x000fe20000840000 */
[----:B------:R-:W-:Y:S01]  /*07c0*/  ISETP.NE.AND P1, PT, R5, 0x3, PT ;  /* 0x000000030500780c */ /* 0x000fe20003f25270 */
[----:B------:R-:W1:Y:S02]  /*07d0*/  FENCE.VIEW.ASYNC.S ;  /* 0x00000000000073c6 */ /* 0x000e640000000000 */
[----:B-1----:R1:W2:Y:S01]  /*07e0*/  @!UP0 SYNCS.EXCH.64 URZ, [UR8+0x60], UR4 ;  /* 0x00006004083f85b2 */ /* 0x0022a20008000100 */
[----:B------:R-:W-:-:S02]  /*07f0*/  @P3 SHF.R.S32.HI R2, RZ, 0x1, R2 ;  /* 0x00000001ff023819 */ /* 0x000fc40000011402 */
[----:B------:R-:W-:Y:S02]  /*0800*/  ISETP.EQ.OR P1, PT, R5, RZ, !P1 ;  /* 0x000000ff0500720c */ /* 0x000fe40004f22670 */
[----:B------:R-:W-:Y:S02]  /*0810*/  @P3 ISETP.NE.AND P5, PT, R2, R9, PT ;  /* 0x000000090200320c */ /* 0x000fe40003fa5270 */
[----:B------:R-:W-:Y:S02]  /*0820*/  ISETP.LT.U32.AND P0, PT, R88, 0x4, !P0 ;  /* 0x000000045800780c */ /* 0x000fe40004701070 */
[----:B------:R-:W-:Y:S02]  /*0830*/  ISETP.EQ.AND P1, PT, R10, RZ, P1 ;  /* 0x000000ff0a00720c */ /* 0x000fe40000f22270 */
[----:B------:R-:W-:Y:S02]  /*0840*/  SEL R2, RZ, 0x1, !P0 ;  /* 0x00000001ff027807 */ /* 0x000fe40004000000 */
[----:B------:R-:W-:-:S02]  /*0850*/  @P3 SEL R89, RZ, 0x1, P5 ;  /* 0x00000001ff593807 */ /* 0x000fc40002800000 */
[----:B------:R-:W-:Y:S01]  /*0860*/  SEL R16, RZ, 0x1, !P1 ;  /* 0x00000001ff107807 */ /* 0x000fe20004800000 */
[----:B------:R1:W3:Y:S01]  /*0870*/  @!UP1 SYNCS.EXCH.64 URZ, [UR8+0x68], UR4 ;  /* 0x00006804083f95b2 */ /* 0x0002e20008000100 */
[----:B------:R-:W-:Y:S01]  /*0880*/  NOP ;  /* 0x0000000000007918 */ /* 0x000fe20000000000 */
[----:B------:R-:W-:Y:S02]  /*0890*/  LOP3.LUT R89, R89, R2, RZ, 0xc0, !PT ;  /* 0x0000000259597212 */ /* 0x000fe400078ec0ff */
[----:B------:R-:W-:Y:S01]  /*08a0*/  SEL R16, R16, 0x2, P6 ;  /* 0x0000000210107807 */ /* 0x000fe20003000000 */
[----:B------:R1:W4:Y:S01]  /*08b0*/  @!UP2 SYNCS.EXCH.64 URZ, [UR9+0x40], UR6 ;  /* 0x00004006093fa5b2 */ /* 0x0003220008000100 */
[----:B------:R1:W0:Y:S01]  /*08c0*/  @!UP3 SYNCS.EXCH.64 URZ, [UR9+0x48], UR6 ;  /* 0x00004806093fb5b2 */ /* 0x0002220008000100 */
[----:B------:R1:W0:Y:S01]  /*08d0*/  @!UP4 SYNCS.EXCH.64 URZ, [UR9+0x50], UR6 ;  /* 0x00005006093fc5b2 */ /* 0x0002220008000100 */
[----:B------:R1:W0:Y:S01]  /*08e0*/  @!UP5 SYNCS.EXCH.64 URZ, [UR9+0x58], UR6 ;  /* 0x00005806093fd5b2 */ /* 0x0002220008000100 */
[----:B------:R-:W-:Y:S01]  /*08f0*/  NOP ;  /* 0x0000000000007918 */ /* 0x000fe20000000000 */
[----:B-12---:R-:W-:Y:S05]  /*0900*/  @!P2 BRA `(.L_x_3) ;  /* 0x000000000008a947 */ /* 0x006fea0003800000 */
[----:B0--34-:R-:W-:Y:S01]  /*0910*/  UCGABAR_ARV ;  /* 0x00000000000079c7 */ /* 0x019fe20008000000 */
[----:B------:R-:W-:Y:S05]  /*0920*/  BRA `(.L_x_4) ;  /* 0x0000000000047947 */ /* 0x000fea0003800000 */
.L_x_3:
[----:B0--34-:R-:W-:Y:S01]  /*0930*/  NOP ;  /* 0x0000000000007918 */ /* 0x019fe20000000000 */
.L_x_4:
[----:B------:R-:W-:Y:S01]  /*0940*/  ULDC.64 UR4, c[0x0][0x598] ;  /* 0x0001660000047ab9 */ /* 0x000fe20000000a00 */
[----:B------:R-:W-:Y:S01]  /*0950*/  ULDC.64 UR36, c[0x0][0x208] ;  /* 0x0000820000247ab9 */ /* 0x000fe20000000a00 */
[----:B------:R-:W-:-:S04]  /*0960*/  ISETP.NE.U32.AND P0, PT, RZ, UR4, PT ;  /* 0x00000004ff007c0c */ /* 0x000fc8000bf05070 */
[----:B------:R-:W-:-:S13]  /*0970*/  ISETP.NE.AND.EX P0, PT, RZ, UR5, PT, P0 ;  /* 0x00000005ff007c0c */ /* 0x000fda000bf05300 */
[----:B------:R-:W-:Y:S05]  /*0980*/  @!P0 BRA `(.L_x_5) ;  /* 0x00000000001c8947 */ /* 0x000fea0003800000 */
[----:B------:R-:W0:Y:S02]  /*0990*/  LDC.64 R8, c[0x0][0x598] ;  /* 0x00016600ff087b82 */ /* 0x000e240000000a00 */
[----:B0-----:R-:W2:Y:S02]  /*09a0*/  LDG.E.64 R8, desc[UR36][R8.64] ;  /* 0x0000002408087981 */ /* 0x001ea4000c1e1b00 */
[----:B--2---:R-:W-:-:S04]  /*09b0*/  ISETP.NE.U32.AND P0, PT, R8, RZ, PT ;  /* 0x000000ff0800720c */ /* 0x004fc80003f05070 */
[----:B------:R-:W-:-:S13]  /*09c0*/  ISETP.NE.AND.EX P0, PT, R9, RZ, PT, P0 ;  /* 0x000000ff0900720c */ /* 0x000fda0003f05300 */
[----:B------:R-:W-:Y:S05]  /*09d0*/  @!P0 BRA `(.L_x_5) ;  /* 0x0000000000088947 */ /* 0x000fea0003800000 */
[----:B------:R0:W5:Y:S01]  /*09e0*/  LD.E R90, desc[UR36][R8.64] ;  /* 0x00000024085a7980 */ /* 0x000162000c101900 */
[----:B------:R-:W-:Y:S05]  /*09f0*/  BRA `(.L_x_6) ;  /* 0x0000000000247947 */ /* 0x000fea0003800000 */
.L_x_5:
[----:B------:R-:W-:Y:S02]  /*0a00*/  ULDC.64 UR4, c[0x0][0x588] ;  /* 0x0001620000047ab9 */ /* 0x000fe40000000a00 */
[----:B------:R-:W-:-:S04]  /*0a10*/  ISETP.NE.U32.AND P0, PT, RZ, UR4, PT ;  /* 0x00000004ff007c0c */ /* 0x000fc8000bf05070 */
[----:B------:R-:W-:-:S13]  /*0a20*/  ISETP.NE.AND.EX P0, PT, RZ, UR5, PT, P0 ;  /* 0x00000005ff007c0c */ /* 0x000fda000bf05300 */
[----:B------:R-:W-:Y:S05]  /*0a30*/  @!P0 BRA `(.L_x_7) ;  /* 0x00000000000c8947 */ /* 0x000fea0003800000 */
[----:B------:R-:W0:Y:S02]  /*0a40*/  LDC.64 R90, c[0x0][0x588] ;  /* 0x00016200ff5a7b82 */ /* 0x000e240000000a00 */
[----:B0-----:R1:W5:Y:S01]  /*0a50*/  LDG.E R90, desc[UR36][R90.64] ;  /* 0x000000245a5a7981 */ /* 0x001362000c1e1900 */
[----:B------:R-:W-:Y:S05]  /*0a60*/  BRA `(.L_x_6) ;  /* 0x0000000000087947 */ /* 0x000fea0003800000 */
.L_x_7:
[----:B------:R-:W-:Y:S02]  /*0a70*/  ULDC UR4, c[0x0][0x580] ;  /* 0x0001600000047ab9 */ /* 0x000fe40000000800 */
[----:B------:R-:W-:-:S07]  /*0a80*/  IMAD.U32 R90, RZ, RZ, UR4 ;  /* 0x00000004ff5a7e24 */ /* 0x000fce000f8e00ff */
.L_x_6:
[----:B------:R-:W-:Y:S02]  /*0a90*/  ULDC.64 UR4, c[0x0][0x5a0] ;  /* 0x0001680000047ab9 */ /* 0x000fe40000000a00 */
[----:B------:R-:W-:-:S04]  /*0aa0*/  ISETP.NE.U32.AND P0, PT, RZ, UR4, PT ;  /* 0x00000004ff007c0c */ /* 0x000fc8000bf05070 */
[----:B------:R-:W-:-:S13]  /*0ab0*/  ISETP.NE.AND.EX P0, PT, RZ, UR5, PT, P0 ;  /* 0x00000005ff007c0c */ /* 0x000fda000bf05300 */
[----:B------:R-:W-:Y:S05]  /*0ac0*/  @!P0 BRA `(.L_x_8) ;  /* 0x00000000001c8947 */ /* 0x000fea0003800000 */
[----:B0-----:R-:W0:Y:S02]  /*0ad0*/  LDC.64 R8, c[0x0][0x5a0] ;  /* 0x00016800ff087b82 */ /* 0x001e240000000a00 */
[----:B0-----:R-:W2:Y:S02]  /*0ae0*/  LDG.E.64 R8, desc[UR36][R8.64] ;  /* 0x0000002408087981 */ /* 0x001ea4000c1e1b00 */
[----:B--2---:R-:W-:-:S04]  /*0af0*/  ISETP.NE.U32.AND P0, PT, R8, RZ, PT ;  /* 0x000000ff0800720c */ /* 0x004fc80003f05070 */
[----:B------:R-:W-:-:S13]  /*0b00*/  ISETP.NE.AND.EX P0, PT, R9, RZ, PT, P0 ;  /* 0x000000ff0900720c */ /* 0x000fda0003f05300 */
[----:B------:R-:W-:Y:S05]  /*0b10*/  @!P0 BRA `(.L_x_8) ;  /* 0x0000000000088947 */ /* 0x000fea0003800000 */
[----:B-1----:R0:W5:Y:S01]  /*0b20*/  LD.E R91, desc[UR36][R8.64] ;  /* 0x00000024085b7980 */ /* 0x002162000c101900 */
[----:B------:R-:W-:Y:S05]  /*0b30*/  BRA `(.L_x_9) ;  /* 0x0000000000247947 */ /* 0x000fea0003800000 */
.L_x_8:
[----:B------:R-:W-:Y:S02]  /*0b40*/  ULDC.64 UR4, c[0x0][0x590] ;  /* 0x0001640000047ab9 */ /* 0x000fe40000000a00 */
[----:B------:R-:W-:-:S04]  /*0b50*/  ISETP.NE.U32.AND P0, PT, RZ, UR4, PT ;  /* 0x00000004ff007c0c */ /* 0x000fc8000bf05070 */
[----:B------:R-:W-:-:S13]  /*0b60*/  ISETP.NE.AND.EX P0, PT, RZ, UR5, PT, P0 ;  /* 0x00000005ff007c0c */ /* 0x000fda000bf05300 */
[----:B------:R-:W-:Y:S05]  /*0b70*/  @!P0 BRA `(.L_x_10) ;  /* 0x00000000000c8947 */ /* 0x000fea0003800000 */
[----:B0-----:R-:W1:Y:S02]  /*0b80*/  LDC.64 R8, c[0x0][0x590] ;  /* 0x00016400ff087b82 */ /* 0x001e640000000a00 */
[----:B-1----:R1:W5:Y:S01]  /*0b90*/  LDG.E R91, desc[UR36][R8.64] ;  /* 0x00000024085b7981 */ /* 0x002362000c1e1900 */
[----:B------:R-:W-:Y:S05]  /*0ba0*/  BRA `(.L_x_9) ;  /* 0x0000000000087947 */ /* 0x000fea0003800000 */
.L_x_10:
[----:B------:R-:W-:Y:S02]  /*0bb0*/  ULDC UR4, c[0x0][0x584] ;  /* 0x0001610000047ab9 */ /* 0x000fe40000000800 */
[----:B-1----:R-:W-:-:S07]  /*0bc0*/  IMAD.U32 R91, RZ, RZ, UR4 ;  /* 0x00000004ff5b7e24 */ /* 0x002fce000f8e00ff */
.L_x_9:
[----:B------:R-:W2:Y:S01]  /*0bd0*/  LDC R2, c[0x0][0x65c] ;  /* 0x00019700ff027b82 */ /* 0x000ea20000000800 */
[----:B------:R-:W-:Y:S01]  /*0be0*/  ULDC UR6, c[0x0][0x28c] ;  /* 0x0000a30000067ab9 */ /* 0x000fe20000000800 */
[----:B------:R-:W-:Y:S01]  /*0bf0*/  ISETP.NE.AND P0, PT, R10, 0x2, PT ;  /* 0x000000020a00780c */ /* 0x000fe20003f05270 */
[----:B------:R-:W-:Y:S01]  /*0c00*/  UIADD3 UR6, UR6, 0x3f, URZ ;  /* 0x0000003f06067890 */ /* 0x000fe2000fffe03f */
[----:B01----:R-:W-:Y:S01]  /*0c10*/  IMAD.U32 R8, RZ, RZ, UR12 ;  /* 0x0000000cff087e24 */ /* 0x003fe2000f8e00ff */
[----:B------:R-:W-:Y:S01]  /*0c20*/  UMOV UR38, URZ ;  /* 0x0000003f00267c82 */ /* 0x000fe20008000000 */
[----:B------:R-:W-:Y:S01]  /*0c30*/  IMAD.MOV.U32 R9, RZ, RZ, RZ ;  /* 0x000000ffff097224 */ /* 0x000fe200078e00ff */
[----:B------:R-:W-:Y:S01]  /*0c40*/  USHF.R.S32.HI UR7, URZ, 0x1f, UR6 ;  /* 0x0000001f3f077899 */ /* 0x000fe20008011406 */
[----:B------:R-:W-:Y:S01]  /*0c50*/  UMOV UR39, URZ ;  /* 0x0000003f00277c82 */ /* 0x000fe20008000000 */
[----:B------:R-:W-:Y:S02]  /*0c60*/  ULDC.64 UR8, c[0x0][0x650] ;  /* 0x0001940000087ab9 */ /* 0x000fe40000000a00 */
[----:B------:R-:W-:-:S04]  /*0c70*/  ULEA.HI UR7, UR7, UR6, URZ, 0x6 ;  /* 0x0000000607077291 */ /* 0x000fc8000f8f303f */
[----:B------:R-:W-:Y:S01]  /*0c80*/  USHF.R.S32.HI UR40, URZ, 0x6, UR7 ;  /* 0x000000063f287899 */ /* 0x000fe20008011407 */
[----:B--2---:R-:W-:-:S13]  /*0c90*/  ISETP.NE.AND P1, PT, R2, 0x1, PT ;  /* 0x000000010200780c */ /* 0x004fda0003f25270 */
[----:B------:R-:W0:Y:S01]  /*0ca0*/  @P1 LDC R19, c[0x0][0x10] ;  /* 0x00000400ff131b82 */ /* 0x000e220000000800 */
[----:B------:R-:W-:Y:S02]  /*0cb0*/  @P1 IMAD.MOV.U32 R7, RZ, RZ, RZ ;  /* 0x000000ffff071224 */ /* 0x000fe400078e00ff */
[----:B------:R-:W-:-:S05]  /*0cc0*/  @P1 IMAD.MOV.U32 R17, RZ, RZ, RZ ;  /* 0x000000ffff111224 */ /* 0x000fca00078e00ff */
[----:B------:R-:W1:Y:S01]  /*0cd0*/  @!P1 LDC R11, c[0x0][0xc] ;  /* 0x00000300ff0b9b82 */ /* 0x000e620000000800 */
[----:B------:R-:W-:Y:S01]  /*0ce0*/  ULDC UR4, c[0x0][0xc] ;  /* 0x0000030000047ab9 */ /* 0x000fe20000000800 */
[----:B------:R-:W-:Y:S02]  /*0cf0*/  ULDC UR5, c[0x0][0x10] ;  /* 0x0000040000057ab9 */ /* 0x000fe40000000800 */
[----:B------:R-:W-:-:S04]  /*0d00*/  UIMAD.WIDE.U32 UR4, UR4, UR5, URZ ;  /* 0x00000005040472a5 */ /* 0x000fc8000f8e003f */
[----:B------:R-:W2:Y:S01]  /*0d10*/  LDC R2, c[0x0][0x14] ;  /* 0x00000500ff027b82 */ /* 0x000ea20000000800 */
[----:B0-----:R-:W-:-:S04]  /*0d20*/  @P1 IMAD.WIDE.U32 R18, R19, UR12, R6 ;  /* 0x0000000c13121c25 */ /* 0x001fc8000f8e0006 */
[----:B------:R-:W-:Y:S02]  /*0d30*/  @P1 IMAD.IADD R17, R19, 0x1, R17 ;  /* 0x0000000113111824 */ /* 0x000fe400078e0211 */
[----:B-1----:R-:W-:-:S04]  /*0d40*/  @!P1 IMAD.WIDE.U32 R8, R6, R11, R8 ;  /* 0x0000000b06089225 */ /* 0x002fc800078e0008 */
[----:B------:R-:W-:Y:S02]  /*0d50*/  @!P1 IMAD.MOV.U32 R18, RZ, RZ, R8 ;  /* 0x000000ffff129224 */ /* 0x000fe400078e0008 */
[----:B------:R-:W-:Y:S02]  /*0d60*/  @!P1 IMAD.MOV.U32 R17, RZ, RZ, R9 ;  /* 0x000000ffff119224 */ /* 0x000fe400078e0009 */
[----:B--2---:R-:W-:-:S04]  /*0d70*/  IMAD.WIDE.U32 R12, R2, UR4, RZ ;  /* 0x00000004020c7c25 */ /* 0x004fc8000f8e00ff */
[----:B------:R-:W-:Y:S01]  /*0d80*/  IMAD R23, R2, UR5, RZ ;  /* 0x0000000502177c24 */ /* 0x000fe2000f8e02ff */
[----:B------:R0:W-:Y:S03]  /*0d90*/  STL.64 [R1], R12 ;  /* 0x0000000c01007387 */ /* 0x0001e60000100a00 */
[----:B------:R-:W-:Y:S01]  /*0da0*/  IMAD.IADD R23, R13, 0x1, R23 ;  /* 0x000000010d177824 */ /* 0x000fe200078e0217 */
[----:B------:R-:W-:Y:S06]  /*0db0*/  @P0 BRA `(.L_x_11) ;  /* 0x0000000000200947 */ /* 0x000fec0003800000 */
[----:B------:R-:W-:Y:S01]  /*0dc0*/  UISETP.GE.U32.AND UP0, UPT, UR40, 0x3, UPT ;  /* 0x000000032800788c */ /* 0x000fe2000bf06070 */
[----:B------:R-:W-:Y:S01]  /*0dd0*/  IADD3 R18, P0, R18, R12, RZ ;  /* 0x0000000c12127210 */ /* 0x000fe20007f1e0ff */
[----:B------:R-:W-:Y:S01]  /*0de0*/  UIMAD.WIDE.U32 UR4, UR40, -0x55555555, URZ ;  /* 0xaaaaaaab280478a5 */ /* 0x000fe2000f8e003f */
[----:B------:R-:W-:-:S03]  /*0df0*/  UMOV UR39, URZ ;  /* 0x0000003f00277c82 */ /* 0x000fc60008000000 */
[----:B------:R-:W-:Y:S01]  /*0e00*/  USHF.R.U32.HI UR4, URZ, 0x1, UR5 ;  /* 0x000000013f047899 */ /* 0x000fe20008011605 */
[----:B------:R-:W-:-:S03]  /*0e10*/  IMAD.X R17, R23, 0x1, R17, P0 ;  /* 0x0000000117117824 */ /* 0x000fc600000e0611 */
[----:B------:R-:W-:Y:S02]  /*0e20*/  UIMAD UR38, UR4, -0x3, UR40 ;  /* 0xfffffffd042678a4 */ /* 0x000fe4000f8e0228 */
[----:B------:R-:W-:-:S12]  /*0e30*/  @UP0 ULOP3.LUT UR39, UR4, 0x1, URZ, 0xc0, !UPT ;  /* 0x0000000104270892 */ /* 0x000fd8000f8ec03f */
.L_x_11:
[----:B------:R-:W-:Y:S01]  /*0e40*/  ISETP.GE.U32.AND P0, PT, R18, UR8, PT ;  /* 0x0000000812007c0c */ /* 0x000fe2000bf06070 */
[----:B------:R-:W-:Y:S01]  /*0e50*/  IMAD.MOV.U32 R19, RZ, RZ, -0x1 ;  /* 0xffffffffff137424 */ /* 0x000fe200078e00ff */
[----:B------:R-:W-:Y:S01]  /*0e60*/  PRMT R8, RZ, 0x7610, R8 ;  /* 0x00007610ff087816 */ /* 0x000fe20000000008 */
[----:B------:R-:W-:Y:S01]  /*0e70*/  IMAD.MOV.U32 R22, RZ, RZ, -0x1 ;  /* 0xffffffffff167424 */ /* 0x000fe200078e00ff */
[----:B------:R-:W-:Y:S01]  /*0e80*/  ISETP.GE.U32.AND.EX P0, PT, R17, UR9, PT, P0 ;  /* 0x0000000911007c0c */ /* 0x000fe2000bf06100 */
[----:B------:R-:W-:-:S12]  /*0e90*/  IMAD.MOV.U32 R2, RZ, RZ, -0x1 ;  /* 0xffffffffff027424 */ /* 0x000fd800078e00ff */
[----:B------:R-:W-:Y:S05]  /*0ea0*/  @P0 BRA `(.L_x_12) ;  /* 0x00000004002c0947 */ /* 0x000fea0003800000 */
[----:B------:R-:W1:Y:S01]  /*0eb0*/  LDC.64 R26, c[0x0][0x628] ;  /* 0x00018a00ff1a7b82 */ /* 0x000e620000000a00 */
[----:B------:R-:W-:Y:S02]  /*0ec0*/  IMAD.MOV.U32 R8, RZ, RZ, R18 ;  /* 0x000000ffff087224 */ /* 0x000fe400078e0012 */
[----:B------:R-:W-:-:S05]  /*0ed0*/  IMAD.MOV.U32 R9, RZ, RZ, R17 ;  /* 0x000000ffff097224 */ /* 0x000fca00078e0011 */
[----:B------:R-:W2:Y:S08]  /*0ee0*/  LDC R2, c[0x0][0x630] ;  /* 0x00018c00ff027b82 */ /* 0x000eb00000000800 */
[----:B------:R-:W3:Y:S01]  /*0ef0*/  LDC.64 R28, c[0x0][0x620] ;  /* 0x00018800ff1c7b82 */ /* 0x000ee20000000a00 */
[----:B-1----:R-:W-:-:S04]  /*0f00*/  ISETP.NE.U32.AND P0, PT, R26, RZ, PT ;  /* 0x000000ff1a00720c */ /* 0x002fc80003f05070 */
[----:B------:R-:W-:-:S13]  /*0f10*/  ISETP.NE.AND.EX P0, PT, R27, RZ, PT, P0 ;  /* 0x000000ff1b00720c */ /* 0x000fda0003f05300 */
[----:B--23--:R-:W-:Y:S05]  /*0f20*/  @!P0 BRA `(.L_x_13) ;  /* 0x0000000000288947 */ /* 0x00cfea0003800000 */
[----:B0-----:R-:W0:Y:S02]  /*0f30*/  LDC R13, c[0x0][0x634] ;  /* 0x00018d00ff0d7b82 */ /* 0x001e240000000800 */
[----:B0-----:R-:W-:-:S05]  /*0f40*/  IADD3 R13, P0, R18, R13, RZ ;  /* 0x0000000d120d7210 */ /* 0x001fca0007f1e0ff */
[----:B------:R-:W-:-:S04]  /*0f50*/  IMAD.X R15, RZ, RZ, R17, P0 ;  /* 0x000000ffff0f7224 */ /* 0x000fc800000e0611 */
[----:B------:R-:W-:-:S04]  /*0f60*/  IMAD.WIDE.U32 R8, R15, R26, RZ ;  /* 0x0000001a0f087225 */ /* 0x000fc800078e00ff */
[----:B------:R-:W-:-:S04]  /*0f70*/  IMAD.WIDE.U32 R10, P0, R13, R27, R8 ;  /* 0x0000001b0d0a7225 */ /* 0x000fc80007800008 */
[----:B------:R-:W-:-:S04]  /*0f80*/  IMAD.WIDE.U32 R8, R13, R26, RZ ;  /* 0x0000001a0d087225 */ /* 0x000fc800078e00ff */
[----:B------:R-:W-:Y:S01]  /*0f90*/  IMAD.X R13, RZ, RZ, RZ, P0 ;  /* 0x000000ffff0d7224 */ /* 0x000fe200000e06ff */
[----:B------:R-:W-:Y:S01]  /*0fa0*/  IADD3 RZ, P0, R9, R10, RZ ;  /* 0x0000000a09ff7210 */ /* 0x000fe20007f1e0ff */
[----:B------:R-:W-:-:S04]  /*0fb0*/  IMAD.MOV.U32 R12, RZ, RZ, R11 ;  /* 0x000000ffff0c7224 */ /* 0x000fc800078e000b */
[----:B------:R-:W-:-:S08]  /*0fc0*/  IMAD.WIDE.U32.X R8, R15, R27, R12, P0 ;  /* 0x0000001b0f087225 */ /* 0x000fd000000e040c */
.L_x_13:
[----:B------:R-:W1:Y:S01]  /*0fd0*/  LDC.64 R32, c[0x0][0x640] ;  /* 0x00019000ff207b82 */ /* 0x000e620000000a00 */
[-C--:B------:R-:W-:Y:S01]  /*0fe0*/  SHF.R.U64 R30, R8, R2.reuse, R9 ;  /* 0x00000002081e7219 */ /* 0x080fe20000001209 */
[----:B------:R-:W-:Y:S01]  /*0ff0*/  IMAD.MOV.U32 R19, RZ, RZ, R17 ;  /* 0x000000ffff137224 */ /* 0x000fe200078e0011 */
[----:B------:R-:W-:Y:S01]  /*1000*/  SHF.R.U32.HI R2, RZ, R2, R9 ;  /* 0x00000002ff027219 */ /* 0x000fe20000011609 */
[----:B------:R-:W-:Y:S01]  /*1010*/  IMAD.MOV.U32 R26, RZ, RZ, 0x1 ;  /* 0x00000001ff1a7424 */ /* 0x000fe200078e00ff */
[----:B------:R-:W-:-:S03]  /*1020*/  IADD3 R11, P0, RZ, -R30, RZ ;  /* 0x8000001eff0b7210 */ /* 0x000fc60007f1e0ff */
[----:B------:R-:W2:Y:S02]  /*1030*/  LDC R10, c[0x0][0x618] ;  /* 0x00018600ff0a7b82 */ /* 0x000ea40000000800 */
[----:B------:R-:W-:-:S04]  /*1040*/  IMAD.X R9, RZ, RZ, ~R2, P0 ;  /* 0x000000ffff097224 */ /* 0x000fc800000e0e02 */
[-C--:B------:R-:W-:Y:S02]  /*1050*/  IMAD R2, R9, R28.reuse, RZ ;  /* 0x0000001c09027224 */ /* 0x080fe400078e02ff */
[----:B0-----:R-:W0:Y:S01]  /*1060*/  LDC R13, c[0x0][0x608] ;  /* 0x00018200ff0d7b82 */ /* 0x001e220000000800 */
[----:B------:R-:W-:-:S04]  /*1070*/  IMAD.WIDE.U32 R8, R11, R28, R18 ;  /* 0x0000001c0b087225 */ /* 0x000fc800078e0012 */
[----:B------:R-:W-:Y:S02]  /*1080*/  IMAD R11, R11, R29, R2 ;  /* 0x0000001d0b0b7224 */ /* 0x000fe400078e0202 */
[----:B------:R-:W-:Y:S01]  /*1090*/  IMAD.MOV.U32 R2, RZ, RZ, -0x1 ;  /* 0xffffffffff027424 */ /* 0x000fe200078e00ff */
[----:B------:R-:W3:Y:S01]  /*10a0*/  LDC R31, c[0x0][0x658] ;  /* 0x00019600ff1f7b82 */ /* 0x000ee20000000800 */
[----:B------:R-:W-:Y:S01]  /*10b0*/  IMAD.IADD R9, R9, 0x1, R11 ;  /* 0x0000000109097824 */ /* 0x000fe200078e020b */
[----:B-1----:R-:W-:-:S04]  /*10c0*/  ISETP.NE.U32.AND P0, PT, R32, RZ, PT ;  /* 0x000000ff2000720c */ /* 0x002fc80003f05070 */
[----:B------:R-:W-:Y:S02]  /*10d0*/  ISETP.NE.AND.EX P0, PT, R33, RZ, PT, P0 ;  /* 0x000000ff2100720c */ /* 0x000fe40003f05300 */
[----:B------:R-:W1:Y:S01]  /*10e0*/  LDC R29, c[0x0][0x600] ;  /* 0x00018000ff1d7b82 */ /* 0x000e620000000800 */
[-CC-:B--2---:R-:W-:Y:S02]  /*10f0*/  SHF.R.U64 R27, R8, R10.reuse, R9.reuse ;  /* 0x0000000a081b7219 */ /* 0x184fe40000001209 */
[----:B------:R-:W-:-:S05]  /*1100*/  SHF.R.U32.HI R8, RZ, R10, R9 ;  /* 0x0000000aff087219 */ /* 0x000fca0000011609 */
[----:B------:R-:W2:Y:S01]  /*1110*/  LDC R22, c[0x0][0x648] ;  /* 0x00019200ff167b82 */ /* 0x000ea20000000800 */
[-CC-:B0-----:R-:W-:Y:S02]  /*1120*/  SHF.R.U64 R34, R27, R13.reuse, R8.reuse ;  /* 0x0000000d1b227219 */ /* 0x181fe40000001208 */
[----:B------:R-:W-:-:S05]  /*1130*/  SHF.R.U32.HI R8, RZ, R13, R8 ;  /* 0x0000000dff087219 */ /* 0x000fca0000011608 */
[----:B------:R-:W0:Y:S01]  /*1140*/  LDC R24, c[0x0][0x638] ;  /* 0x00018e00ff187b82 */ /* 0x000e220000000800 */
[-CC-:B---3--:R-:W-:Y:S02]  /*1150*/  SHF.R.U64 R36, R34, R31.reuse, R8.reuse ;  /* 0x0000001f22247219 */ /* 0x188fe40000001208 */
[-C--:B------:R-:W-:Y:S02]  /*1160*/  SHF.L.U32 R2, R2, R31.reuse, RZ ;  /* 0x0000001f02027219 */ /* 0x080fe400000006ff */
[----:B------:R-:W-:Y:S01]  /*1170*/  SHF.R.U32.HI R9, RZ, R31, R8 ;  /* 0x0000001fff097219 */ /* 0x000fe20000011608 */
[----:B------:R-:W-:Y:S01]  /*1180*/  IMAD.MOV.U32 R8, RZ, RZ, R36 ;  /* 0x000000ffff087224 */ /* 0x000fe200078e0024 */
[----:B------:R-:W-:Y:S01]  /*1190*/  LOP3.LUT R15, RZ, R2, RZ, 0x33, !PT ;  /* 0x00000002ff0f7212 */ /* 0x000fe200078e33ff */
[----:B------:R-:W3:Y:S01]  /*11a0*/  LDC R28, c[0x0][0x610] ;  /* 0x00018400ff1c7b82 */ /* 0x000ee20000000800 */
[----:B------:R-:W-:Y:S05]  /*11b0*/  @!P0 BRA `(.L_x_14) ;  /* 0x0000000000288947 */ /* 0x000fea0003800000 */
[----:B------:R-:W4:Y:S02]  /*11c0*/  LDC R13, c[0x0][0x64c] ;  /* 0x00019300ff0d7b82 */ /* 0x000f240000000800 */
[----:B----4-:R-:W-:-:S05]  /*11d0*/  IADD3 R13, P0, R36, R13, RZ ;  /* 0x0000000d240d7210 */ /* 0x010fca0007f1e0ff */
        /* <DEDUP_REMOVED lines=8> */
.L_x_14:
[----:B--2---:R-:W-:Y:S01]  /*1260*/  SHF.R.U64 R7, R8, R22, R9 ;  /* 0x0000001608077219 */ /* 0x004fe20000001209 */
[----:B-1----:R-:W-:Y:S01]  /*1270*/  VIADD R8, R29, 0xffffffff ;  /* 0xffffffff1d087836 */ /* 0x002fe20000000000 */
[----:B------:R-:W-:Y:S01]  /*1280*/  SHF.L.U32 R2, R26, R31, RZ ;  /* 0x0000001f1a027219 */ /* 0x000fe200000006ff */
[----:B------:R-:W-:Y:S01]  /*1290*/  @P1 IMAD R21, R25, R20, R6 ;  /* 0x0000001419151224 */ /* 0x000fe200078e0206 */
[----:B------:R-:W-:Y:S01]  /*12a0*/  LOP3.LUT R15, R34, R15, RZ, 0xc0, !PT ;  /* 0x0000000f220f7212 */ /* 0x000fe200078ec0ff */
[----:B------:R-:W-:Y:S01]  /*12b0*/  IMAD.MOV R9, RZ, RZ, -R7 ;  /* 0x000000ffff097224 */ /* 0x000fe200078e0a07 */
[----:B------:R-:W-:-:S03]  /*12c0*/  LOP3.LUT R8, R27, R8, RZ, 0xc0, !PT ;  /* 0x000000081b087212 */ /* 0x000fc600078ec0ff */
[----:B------:R-:W-:Y:S02]  /*12d0*/  IMAD R6, R2, R7, R15 ;  /* 0x0000000702067224 */ /* 0x000fe400078e020f */
[----:B0-----:R-:W-:Y:S02]  /*12e0*/  IMAD R2, R9, R24, R36 ;  /* 0x0000001809027224 */ /* 0x001fe400078e0224 */
[----:B---3--:R-:W-:Y:S02]  /*12f0*/  IMAD R19, R6, R28, R21 ;  /* 0x0000001c06137224 */ /* 0x008fe400078e0215 */
[----:B------:R-:W-:Y:S02]  /*1300*/  IMAD R2, R2, R29, R8 ;  /* 0x0000001d02027224 */ /* 0x000fe400078e0208 */
[----:B------:R-:W-:-:S03]  /*1310*/  IMAD.MOV.U32 R6, RZ, RZ, 0x1 ;  /* 0x00000001ff067424 */ /* 0x000fc600078e00ff */
[----:B------:R-:W-:Y:S02]  /*1320*/  SEL R22, R2, R19, !P1 ;  /* 0x0000001302167207 */ /* 0x000fe40004800000 */
[----:B------:R-:W-:Y:S01]  /*1330*/  SEL R19, R19, R2, !P1 ;  /* 0x0000000213137207 */ /* 0x000fe20004800000 */
[----:B------:R-:W-:Y:S01]  /*1340*/  IMAD.MOV.U32 R2, RZ, RZ, R30 ;  /* 0x000000ffff027224 */ /* 0x000fe200078e001e */
[----:B------:R-:W-:-:S07]  /*1350*/  PRMT R8, R6, 0x7610, R8 ;  /* 0x0000761006087816 */ /* 0x000fce0000000008 */
.L_x_12:
[----:B------:R-:W-:Y:S05]  /*1360*/  @!P2 BRA `(.L_x_15) ;  /* 0x00000000000ca947 */ /* 0x000fea0003800000 */
[----:B------:R-:W-:Y:S01]  /*1370*/  UCGABAR_WAIT ;  /* 0x0000000000007dc7 */ /* 0x000fe20008000000 */
[----:B------:R-:W-:Y:S01]  /*1380*/  CCTL.IVALL ;  /* 0x00000000ff00798f */ /* 0x000fe20002000000 */
[----:B------:R-:W-:Y:S05]  /*1390*/  BRA `(.L_x_16) ;  /* 0x0000000000047947 */ /* 0x000fea0003800000 */
.L_x_15:
[----:B------:R-:W-:Y:S06]  /*13a0*/  BAR.SYNC.DEFER_BLOCKING 0x0 ;  /* 0x0000000000007b1d */ /* 0x000fec0000010000 */
.L_x_16:
[----:B------:R-:W-:Y:S05]  /*13b0*/  @!P4 BRA `(.L_x_17) ;  /* 0x0000004400a0c947 */ /* 0x000fea0003800000 */
[----:B------:R-:W-:-:S13]  /*13c0*/  ISETP.GT.U32.AND P0, PT, R35, 0x1, PT ;  /* 0x000000012300780c */ /* 0x000fda0003f04070 */
[----:B------:R-:W-:Y:S05]  /*13d0*/  @P0 EXIT ;  /* 0x000000000000094d */ /* 0x000fea0003800000 */
.L_x_18:
[----:B------:R-:W-:-:S08]  /*13e0*/  NOP ;  /* 0x0000000000007918 */ /* 0x000fd00000000000 */
[----:B------:R-:W1:Y:S02]  /*13f0*/  USETMAXREG.TRY_ALLOC.CTAPOOL UP0, 0xe8 ;  /* 0x000000e8000079c8 */ /* 0x000e640008000600 */
[----:B-1----:R-:W-:-:S13]  /*1400*/  PLOP3.LUT P0, PT, PT, PT, UP0, 0x80, 0x0 ;  /* 0x000000000000781c */ /* 0x002fda0003f0f008 */
[----:B------:R-:W-:Y:S05]  /*1410*/  @!P0 BRA `(.L_x_18) ;  /* 0xfffffffc00f08947 */ /* 0x000fea000383ffff */
[----:B------:R-:W-:-:S13]  /*1420*/  LOP3.LUT P0, RZ, R8, 0xff, RZ, 0xc0, !PT ;  /* 0x000000ff08ff7812 */ /* 0x000fda000780c0ff */
[----:B------:R-:W-:Y:S05]  /*1430*/  @!P0 EXIT ;  /* 0x000000000000894d */ /* 0x000fea0003800000 */
[----:B------:R-:W1:Y:S01]  /*1440*/  S2UR UR4, SR_CgaCtaId ;  /* 0x00000000000479c3 */ /* 0x000e620000008800 */
[----:B------:R-:W-:Y:S01]  /*1450*/  VIADD R14, R14, 0xffffffff ;  /* 0xffffffff0e0e7836 */ /* 0x000fe20000000000 */
[CC--:B------:R-:W-:Y:S01]  /*1460*/  LEA.HI R4, R0.reuse, R3.reuse, RZ, 0x2 ;  /* 0x0000000300047211 */ /* 0x0c0fe200078f10ff */
[----:B------:R-:W-:Y:S01]  /*1470*/  UMOV UR41, 0x400 ;  /* 0x0000040000297882 */ /* 0x000fe20000000000 */
[----:B------:R-:W-:Y:S01]  /*1480*/  LEA.HI R0, R0, R3, RZ, 0x5 ;  /* 0x0000000300007211 */ /* 0x000fe200078f28ff */
[----:B------:R-:W-:Y:S01]  /*1490*/  UISETP.LT.AND UP0, UPT, UR40, 0x1, UPT ;  /* 0x000000012800788c */ /* 0x000fe2000bf01270 */
[----:B------:R-:W-:Y:S01]  /*14a0*/  R2UR UR42, R14 ;  /* 0x000000000e2a72ca */ /* 0x000fe200000e0000 */
[----:B------:R-:W-:Y:S01]  /*14b0*/  ULDC UR6, c[0x0][0x284] ;  /* 0x0000a10000067ab9 */ /* 0x000fe20000000800 */
[--C-:B------:R-:W-:Y:S01]  /*14c0*/  SHF.R.S32.HI R92, RZ, 0x2, R4.reuse ;  /* 0x00000002ff5c7819 */ /* 0x100fe20000011404 */
[----:B------:R-:W-:Y:S01]  /*14d0*/  USEL UR43, UR40, 0x1, UP0 ;  /* 0x00000001282b7887 */ /* 0x000fe20008000000 */
[----:B------:R-:W-:Y:S01]  /*14e0*/  SHF.R.S32.HI R5, RZ, 0x1f, R4 ;  /* 0x0000001fff057819 */ /* 0x000fe20000011404 */
[----:B------:R-:W-:Y:S01]  /*14f0*/  USHF.L.U32 UR46, UR40, 0x1, URZ ;  /* 0x00000001282e7899 */ /* 0x000fe2000800063f */
[----:B------:R-:W-:Y:S01]  /*1500*/  LOP3.LUT R94, R4, 0xfffffffc, RZ, 0xc0, !PT ;  /* 0xfffffffc045e7812 */ /* 0x000fe200078ec0ff */
[----:B------:R-:W-:Y:S01]  /*1510*/  UIADD3 UR43, -UR43, UR40, URZ ;  /* 0x000000282b2b7290 */ /* 0x000fe2000fffe13f */
[----:B------:R-:W-:-:S02]  /*1520*/  LEA.HI R5, R5, R92, RZ, 0x3 ;  /* 0x0000005c05057211 */ /* 0x000fc400078f18ff */
[----:B------:R-:W-:Y:S01]  /*1530*/  ISETP.NE.AND P0, PT, R14, RZ, PT ;  /* 0x000000ff0e00720c */ /* 0x000fe20003f05270 */
[----:B------:R-:W-:Y:S01]  /*1540*/  IMAD.IADD R94, R3, 0x1, -R94 ;  /* 0x00000001035e7824 */ /* 0x000fe200078e0a5e */
[----:B------:R-:W-:Y:S01]  /*1550*/  LOP3.LUT R5, R5, 0xfffffff8, RZ, 0xc0, !PT ;  /* 0xfffffff805057812 */ /* 0x000fe200078ec0ff */
[----:B------:R-:W-:Y:S01]  /*1560*/  USHF.L.U32 UR42, UR42, 0x3, URZ ;  /* 0x000000032a2a7899 */ /* 0x000fe2000800063f */
[----:B------:R-:W-:-:S03]  /*1570*/  SEL R101, RZ, 0x1, P0 ;  /* 0x00000001ff657807 */ /* 0x000fc60000000000 */
[----:B------:R-:W-:Y:S01]  /*1580*/  IMAD.IADD R92, R92, 0x1, -R5 ;  /* 0x000000015c5c7824 */ /* 0x000fe200078e0a05 */
[----:B-1----:R-:W-:Y:S01]  /*1590*/  ULEA UR41, UR4, UR41, 0x18 ;  /* 0x0000002904297291 */ /* 0x002fe2000f8ec03f */
[----:B------:R-:W-:Y:S01]  /*15a0*/  SHF.R.S32.HI R5, RZ, 0x5, R0 ;  /* 0x00000005ff057819 */ /* 0x000fe20000011400 */
[----:B------:R-:W-:Y:S02]  /*15b0*/  IMAD.U32 R96, RZ, RZ, UR42 ;  /* 0x0000002aff607e24 */ /* 0x000fe4000f8e00ff */
[----:B------:R-:W-:Y:S01]  /*15c0*/  UIADD3 UR47, UR41, 0x40, URZ ;  /* 0x00000040292f7890 */ /* 0x000fe2000fffe03f */
[--C-:B------:R-:W-:Y:S01]  /*15d0*/  SHF.R.S32.HI R93, RZ, 0x1f, R92.reuse ;  /* 0x0000001fff5d7819 */ /* 0x100fe2000001145c */
[----:B------:R-:W-:Y:S01]  /*15e0*/  UIADD3 UR4, UR41, 0x100, URZ ;  /* 0x0000010029047890 */ /* 0x000fe2000fffe03f */
[C-C-:B------:R-:W-:Y:S01]  /*15f0*/  IMAD R99, R5.reuse, -0x10, -R92.reuse ;  /* 0xfffffff005637824 */ /* 0x140fe200078e0a5c */
[----:B------:R-:W-:Y:S01]  /*1600*/  UIADD3 UR5, UR41, 0x3100, URZ ;  /* 0x0000310029057890 */ /* 0x000fe2000fffe03f */
[C---:B------:R-:W-:Y:S01]  /*1610*/  LOP3.LUT R98, R96.reuse, 0x8, RZ, 0xc0, !PT ;  /* 0x0000000860627812 */ /* 0x040fe200078ec0ff */
[----:B------:R-:W-:Y:S01]  /*1620*/  USHF.R.U32.HI UR4, URZ, 0x4, UR4 ;  /* 0x000000043f047899 */ /* 0x000fe20008011604 */
[----:B------:R-:W-:Y:S01]  /*1630*/  IMAD.U32 R95, RZ, RZ, UR47 ;  /* 0x0000002fff5f7e24 */ /* 0x000fe2000f8e00ff */
[----:B------:R-:W-:Y:S01]  /*1640*/  USHF.R.U32.HI UR5, URZ, 0x4, UR5 ;  /* 0x000000043f057899 */ /* 0x000fe20008011605 */
[----:B------:R-:W-:Y:S01]  /*1650*/  IMAD.WIDE R92, R5, 0x10, R92 ;  /* 0x00000010055c7825 */ /* 0x000fe200078e025c */
[----:B------:R-:W-:Y:S01]  /*1660*/  ULOP3.LUT UR4, UR4, 0x3fff, URZ, 0xc0, !UPT ;  /* 0x00003fff04047892 */ /* 0x000fe2000f8ec03f */
[----:B------:R-:W-:Y:S01]  /*1670*/  LOP3.LUT R96, R96, 0x8, RZ, 0xc, !PT ;  /* 0x0000000860607812 */ /* 0x000fe200078e0cff */
[----:B------:R-:W-:Y:S01]  /*1680*/  ULOP3.LUT UR5, UR5, 0x3fff, URZ, 0xc0, !UPT ;  /* 0x00003fff05057892 */ /* 0x000fe2000f8ec03f */
[----:B------:R-:W-:Y:S01]  /*1690*/  VIADD R97, R95, UR42 ;  /* 0x0000002a5f617c36 */ /* 0x000fe20008000000 */
[----:B------:R-:W-:Y:S01]  /*16a0*/  LOP3.LUT R98, R98, 0x18, RZ, 0x3c, !PT ;  /* 0x0000001862627812 */ /* 0x000fe200078e3cff */
[----:B------:R-:W-:Y:S01]  /*16b0*/  VIADD R99, R99, UR6 ;  /* 0x0000000663637c36 */ /* 0x000fe20008000000 */
[----:B------:R-:W-:-:S02]  /*16c0*/  ULOP3.LUT UR44, UR4, 0x10000, URZ, 0xfc, !UPT ;  /* 0x00010000042c7892 */ /* 0x000fc4000f8efc3f */
[----:B------:R-:W-:-:S12]  /*16d0*/  ULOP3.LUT UR45, UR5, 0x10000, URZ, 0xfc, !UPT ;  /* 0x00010000052d7892 */ /* 0x000fd8000f8efc3f */
.L_x_170:
[----:B------:R-:W-:Y:S01]  /*16e0*/  SHF.L.U32 R0, R101, 0x1f, RZ ;  /* 0x0000001f65007819 */ /* 0x000fe200000006ff */
[----:B------:R-:W-:Y:S02]  /*16f0*/  ULDC UR4, c[0x0][0x28c] ;  /* 0x0000a30000047ab9 */ /* 0x000fe40000000800 */
[----:B------:R-:W-:Y:S01]  /*1700*/  ISETP.LT.AND P1, PT, RZ, UR4, PT ;  /* 0x00000004ff007c0c */ /* 0x000fe2000bf21270 */
[----:B-1----:R-:W1:Y:S02]  /*1710*/  SYNCS.PHASECHK.TRANS64.TRYWAIT P0, [R95+UR42], R0 ;  /* 0x000000005f0075a7 */ /* 0x002e64000800016a */
[----:B-1-34-:R-:W-:Y:S10]  /*1720*/  @!P0 BRA `(.L_x_19) ;  /* 0x0000005000f08947 */ /* 0x01aff40003800000 */
.L_x_191:
[----:B------:R-:W-:Y:S05]  /*1730*/  @P1 BRA `(.L_x_20) ;  /* 0x0000000000401947 */ /* 0x000fea0003800000 */
[----:B-1----:R-:W-:Y:S01]  /*1740*/  MOV R0, 0x0 ;  /* 0x0000000000007802 */ /* 0x002fe20000000f00 */
[----:B------:R-:W-:Y:S01]  /*1750*/  ULDC.64 UR4, c[0x4][0x68] ;  /* 0x01001a0000047ab9 */ /* 0x000fe20000000a00 */
[----:B------:R-:W-:Y:S01]  /*1760*/  ULDC.64 UR6, c[0x4][0x8] ;  /* 0x0100020000067ab9 */ /* 0x000fe20000000a00 */
[----:B------:R-:W-:Y:S01]  /*1770*/  IMAD.U32 R4, RZ, RZ, UR4 ;  /* 0x00000004ff047e24 */ /* 0x000fe2000f8e00ff */
[----:B------:R1:W2:Y:S01]  /*1780*/  LDC.64 R14, c[0x4][R0] ;  /* 0x01000000000e7b82 */ /* 0x0002a20000000a00 */
[----:B------:R-:W-:Y:S01]  /*1790*/  IMAD.U32 R5, RZ, RZ, UR5 ;  /* 0x00000005ff057e24 */ /* 0x000fe2000f8e00ff */
[----:B------:R-:W-:Y:S01]  /*17a0*/  ULDC.64 UR4, c[0x4][0x70] ;  /* 0x01001c0000047ab9 */ /* 0x000fe20000000a00 */
[----:B------:R-:W-:Y:S02]  /*17b0*/  IMAD.U32 R10, RZ, RZ, UR6 ;  /* 0x00000006ff0a7e24 */ /* 0x000fe4000f8e00ff */
[----:B------:R-:W-:Y:S02]  /*17c0*/  IMAD.U32 R6, RZ, RZ, UR4 ;  /* 0x00000004ff067e24 */ /* 0x000fe4000f8e00ff */
[----:B------:R-:W-:-:S02]  /*17d0*/  IMAD.U32 R7, RZ, RZ, UR5 ;  /* 0x00000005ff077e24 */ /* 0x000fc4000f8e00ff */
[----:B------:R-:W-:Y:S02]  /*17e0*/  IMAD.U32 R11, RZ, RZ, UR7 ;  /* 0x00000007ff0b7e24 */ /* 0x000fe4000f8e00ff */
[----:B------:R-:W-:Y:S02]  /*17f0*/  IMAD.MOV.U32 R8, RZ, RZ, 0x1e1 ;  /* 0x000001e1ff087424 */ /* 0x000fe400078e00ff */
[----:B0-----:R-:W-:Y:S02]  /*1800*/  IMAD.MOV.U32 R12, RZ, RZ, 0x1 ;  /* 0x00000001ff0c7424 */ /* 0x001fe400078e00ff */
[----:B-1----:R-:W-:-:S07]  /*1810*/  IMAD.MOV.U32 R13, RZ, RZ, RZ ;  /* 0x000000ffff0d7224 */ /* 0x002fce00078e00ff */
[----:B------:R-:W-:-:S07]  /*1820*/  LEPC R20, `(.L_x_20) ;  /* 0x000000001014794e */ /* 0x000fce0000000000 */
[----:B--2--5:R-:W-:Y:S05]  /*1830*/  CALL.ABS.NOINC R14 ;  /* 0x000000000e007343 */ /* 0x024fea0003c00000 */
.L_x_20:
[----:B-1----:R-:W-:-:S04]  /*1840*/  LOP3.LUT R0, R16, 0x1, RZ, 0xfc, !PT ;  /* 0x0000000110007812 */ /* 0x002fc800078efcff */
[----:B------:R-:W-:-:S13]  /*1850*/  ISETP.NE.AND P0, PT, R0, 0x3, PT ;  /* 0x000000030000780c */ /* 0x000fda0003f05270 */
[----:B------:R-:W-:Y:S05]  /*1860*/  @!P0 BRA `(.L_x_21) ;  /* 0x0000000000048947 */ /* 0x000fea0003800000 */
[----:B------:R-:W-:Y:S01]  /*1870*/  BPT.TRAP 0x1 ;  /* 0x000000040000795c */ /* 0x000fe20000300000 */
.L_x_21:
[----:B------:R-:W-:Y:S02]  /*1880*/  IMAD.U32 R3, RZ, RZ, UR38 ;  /* 0x00000026ff037e24 */ /* 0x000fe4000f8e00ff */
[----:B------:R-:W-:-:S03]  /*1890*/  IMAD.U32 R0, RZ, RZ, UR39 ;  /* 0x00000027ff007e24 */ /* 0x000fc6000f8e00ff */
[----:B------:R-:W-:Y:S02]  /*18a0*/  LEA R3, R3, UR41, 0x3 ;  /* 0x0000002903037c11 */ /* 0x000fe4000f8e18ff */
[----:B------:R-:W-:-:S04]  /*18b0*/  SHF.L.U32 R0, R0, 0x1f, RZ ;  /* 0x0000001f00007819 */ /* 0x000fc800000006ff */
[----:B------:R1:W2:Y:S01]  /*18c0*/  SYNCS.PHASECHK.TRANS64.TRYWAIT P1, [R3+URZ], R0 ;  /* 0x00000000030075a7 */ /* 0x0002a2000802017f */
[----:B------:R-:W-:Y:S05]  /*18d0*/  @!P0 BRA `(.L_x_22) ;  /* 0x0000000000048947 */ /* 0x000fea0003800000 */
[----:B------:R-:W-:Y:S01]  /*18e0*/  BPT.TRAP 0x1 ;  /* 0x000000040000795c */ /* 0x000fe20000300000 */
.L_x_22:
[----:B--2---:R-:W-:Y:S05]  /*18f0*/  @P1 BRA `(.L_x_23) ;  /* 0x0000000000081947 */ /* 0x004fea0003800000 */
[----:B------:R-:W2:Y:S02]  /*1900*/  SYNCS.PHASECHK.TRANS64.TRYWAIT P1, [R3+URZ], R0 ;  /* 0x00000000030075a7 */ /* 0x000ea4000802017f */
[----:B--2---:R-:W-:Y:S05]  /*1910*/  @!P1 BRA `(.L_x_24) ;  /* 0x0000005000889947 */ /* 0x004fea0003800000 */
.L_x_23:
[----:B------:R-:W-:Y:S05]  /*1920*/  WARPSYNC.ALL ;  /* 0x0000000000007948 */ /* 0x000fea0003800000 */
[----:B------:R-:W-:Y:S01]  /*1930*/  ULEA UR4, UR38, UR44, 0x8 ;  /* 0x0000002c26047291 */ /* 0x000fe2000f8e403f */
[----:B------:R-:W-:Y:S01]  /*1940*/  WARPGROUP.ARRIVE ;  /* 0x00000000000079c5 */ /* 0x000fe20000000000 */
[----:B------:R-:W-:Y:S01]  /*1950*/  ULEA UR6, UR38, UR45, 0x9 ;  /* 0x0000002d26067291 */ /* 0x000fe2000f8e483f */
[----:B-12---:R-:W-:Y:S01]  /*1960*/  IMAD.U32 R0, RZ, RZ, UR43 ;  /* 0x0000002bff007e24 */ /* 0x006fe2000f8e00ff */
[----:B------:R-:W-:Y:S01]  /*1970*/  UMOV UR5, 0x80000020 ;  /* 0x8000002000057882 */ /* 0x000fe20000000000 */
[----:B------:R-:W-:-:S03]  /*1980*/  UMOV UR7, 0x80000020 ;  /* 0x8000002000077882 */ /* 0x000fc60000000000 */
[----:B------:R-:W-:-:S03]  /*1990*/  ISETP.GE.AND P1, PT, R0, 0x1, PT ;  /* 0x000000010000780c */ /* 0x000fc60003f26270 */
[----:B------:R-:W-:Y:S01]  /*19a0*/  IGMMA.64x128x32.S8.S8 R24, gdesc[UR4], RZ, !UPT, gsb0 ;  /* 0x03600000041879f1 */ /* 0x000fe2000c0410ff */
[----:B------:R-:W-:Y:S02]  /*19b0*/  UIADD3 UR4, UR4, 0x2, URZ ;  /* 0x0000000204047890 */ /* 0x000fe4000fffe03f */
[----:B------:R-:W-:Y:S01]  /*19c0*/  UIADD3 UR6, UR6, 0x2, URZ ;  /* 0x0000000206067890 */ /* 0x000fe2000fffe03f */
[----:B------:R-:W-:Y:S01]  /*19d0*/  UMOV UR5, 0x80000020 ;  /* 0x8000002000057882 */ /* 0x000fe20000000000 */
[----:B------:R-:W-:Y:S01]  /*19e0*/  UMOV UR7, 0x80000020 ;  /* 0x8000002000077882 */ /* 0x000fe20000000000 */
[----:B------:R-:W-:Y:S02]  /*19f0*/  WARPGROUP.DEPBAR.LE gsb0, 0x0 ;  /* 0x00008000000079c5 */ /* 0x000fe40000010000 */
[----:B------:R-:W-:-:S06]  /*1a00*/  WARPGROUP.ARRIVE ;  /* 0x00000000000079c5 */ /* 0x000fcc0000000000 */
[----:B------:R-:W-:Y:S03]  /*1a10*/  IGMMA.64x128x32.S8.S8 R24, gdesc[UR4], R24, gsb0 ;  /* 0x03600000041879f1 */ /* 0x000fe60008041018 */
[----:B------:R-:W-:Y:S02]  /*1a20*/  WARPGROUP.DEPBAR.LE gsb0, 0x0 ;  /* 0x00008000000079c5 */ /* 0x000fe40000010000 */
[----:B------:R-:W-:Y:S05]  /*1a30*/  @!P1 BRA `(.L_x_25) ;  /* 0x0000000000d49947 */ /* 0x000fea0003800000 */
[----:B------:R-:W-:Y:S01]  /*1a40*/  UIADD3 UR4, UR38, 0x1, URZ ;  /* 0x0000000126047890 */ /* 0x000fe2000fffe03f */
[----:B------:R-:W-:Y:S02]  /*1a50*/  IMAD.U32 R0, RZ, RZ, UR43 ;  /* 0x0000002bff007e24 */ /* 0x000fe4000f8e00ff */
[----:B------:R-:W-:Y:S01]  /*1a60*/  IMAD.U32 R3, RZ, RZ, UR38 ;  /* 0x00000026ff037e24 */ /* 0x000fe2000f8e00ff */
[----:B------:R-:W-:-:S04]  /*1a70*/  UISETP.NE.AND UP0, UPT, UR4, 0x3, UPT ;  /* 0x000000030400788c */ /* 0x000fc8000bf05270 */
[----:B------:R-:W-:Y:S02]  /*1a80*/  USEL UR5, URZ, 0x1, UP0 ;  /* 0x000000013f057887 */ /* 0x000fe40008000000 */
[----:B------:R-:W-:Y:S02]  /*1a90*/  USEL UR8, UR4, URZ, UP0 ;  /* 0x0000003f04087287 */ /* 0x000fe40008000000 */
[----:B------:R-:W-:-:S06]  /*1aa0*/  ULOP3.LUT UR5, UR39, UR5, URZ, 0x3c, !UPT ;  /* 0x0000000527057292 */ /* 0x000fcc000f8e3c3f */
[----:B------:R-:W-:-:S07]  /*1ab0*/  IMAD.U32 R6, RZ, RZ, UR5 ;  /* 0x00000005ff067e24 */ /* 0x000fce000f8e00ff */
.L_x_32:
[----:B------:R-:W-:Y:S05]  /*1ac0*/  @!P0 BRA `(.L_x_26) ;  /* 0x0000000000048947 */ /* 0x000fea0003800000 */
[----:B------:R-:W-:Y:S01]  /*1ad0*/  BPT.TRAP 0x1 ;  /* 0x000000040000795c */ /* 0x000fe20000300000 */
.L_x_26:
[----:B------:R-:W-:Y:S01]  /*1ae0*/  ULEA UR4, UR8, UR41, 0x3 ;  /* 0x0000002908047291 */ /* 0x000fe2000f8e183f */
[----:B------:R-:W-:-:S08]  /*1af0*/  SHF.L.U32 R4, R6, 0x1f, RZ ;  /* 0x0000001f06047819 */ /* 0x000fd000000006ff */
[----:B------:R1:W2:Y:S01]  /*1b00*/  SYNCS.PHASECHK.TRANS64.TRYWAIT P1, [UR4], R4 ;  /* 0x00000004ff0075a7 */ /* 0x0002a20008020144 */
[----:B------:R-:W-:Y:S05]  /*1b10*/  @!P0 BRA `(.L_x_27) ;  /* 0x0000000000048947 */ /* 0x000fea0003800000 */
[----:B------:R-:W-:Y:S01]  /*1b20*/  BPT.TRAP 0x1 ;  /* 0x000000040000795c */ /* 0x000fe20000300000 */
.L_x_27:
[----:B--2---:R-:W-:Y:S05]  /*1b30*/  @P1 BRA `(.L_x_28) ;  /* 0x0000000000081947 */ /* 0x004fea0003800000 */
[----:B------:R-:W2:Y:S02]  /*1b40*/  SYNCS.PHASECHK.TRANS64.TRYWAIT P1, [UR4], R4 ;  /* 0x00000004ff0075a7 */ /* 0x000ea40008020144 */
[----:B--2---:R-:W-:Y:S05]  /*1b50*/  @!P1 BRA `(.L_x_29) ;  /* 0x00000050000c9947 */ /* 0x004fea0003800000 */
.L_x_28:
[----:B------:R-:W-:Y:S01]  /*1b60*/  ULEA UR4, UR8, UR44, 0x8 ;  /* 0x0000002c08047291 */ /* 0x000fe2000f8e403f */
[----:B------:R-:W-:Y:S01]  /*1b70*/  WARPGROUP.ARRIVE ;  /* 0x00000000000079c5 */ /* 0x000fe20000000000 */
[----:B------:R-:W-:Y:S01]  /*1b80*/  ULEA UR6, UR8, UR45, 0x9 ;  /* 0x0000002d08067291 */ /* 0x000fe2000f8e483f */
[----:B------:R-:W-:Y:S01]  /*1b90*/  UMOV UR5, 0x80000020 ;  /* 0x8000002000057882 */ /* 0x000fe20000000000 */
[----:B------:R-:W-:-:S07]  /*1ba0*/  UMOV UR7, 0x80000020 ;  /* 0x8000002000077882 */ /* 0x000fce0000000000 */
[----:B------:R-:W-:Y:S01]  /*1bb0*/  IGMMA.64x128x32.S8.S8 R24, gdesc[UR4], R24, gsb0 ;  /* 0x03600000041879f1 */ /* 0x000fe20008041018 */
        /* <DEDUP_REMOVED lines=9> */
[----:B------:R-:W-:Y:S01]  /*1c50*/  BPT.TRAP 0x1 ;  /* 0x000000040000795c */ /* 0x000fe20000300000 */
.L_x_30:
[----:B------:R-:W-:-:S13]  /*1c60*/  ISETP.NE.AND P1, PT, R89, RZ, PT ;  /* 0x000000ff5900720c */ /* 0x000fda0003f25270 */
[----:B-12---:R-:W-:-:S05]  /*1c70*/  @P1 LEA R4, R3, UR41, 0x3 ;  /* 0x0000002903041c11 */ /* 0x006fca000f8e18ff */
[----:B------:R-:W-:-:S05]  /*1c80*/  @P1 VIADD R5, R4, 0x18 ;  /* 0x0000001804051836 */ /* 0x000fca0000000000 */
[----:B------:R-:W-:-:S04]  /*1c90*/  @P1 PRMT R5, R88, 0x654, R5 ;  /* 0x0000065458051816 */ /* 0x000fc80000000005 */
[----:B------:R1:W-:Y:S01]  /*1ca0*/  @P1 SYNCS.ARRIVE.TRANS64.RED.A1T0 RZ, [R5+URZ], RZ ;  /* 0x000000ff05ff19a7 */ /* 0x0003e2000810043f */
[----:B------:R-:W-:-:S13]  /*1cb0*/  ISETP.GT.U32.AND P1, PT, R16, 0x1, PT ;  /* 0x000000011000780c */ /* 0x000fda0003f24070 */
[----:B-1----:R-:W-:Y:S05]  /*1cc0*/  @P1 BRA `(.L_x_31) ;  /* 0x0000000000041947 */ /* 0x002fea0003800000 */
[----:B------:R-:W-:Y:S01]  /*1cd0*/  BPT.TRAP 0x1 ;  /* 0x000000040000795c */ /* 0x000fe20000300000 */
.L_x_31:
[----:B------:R-:W-:Y:S01]  /*1ce0*/  UIADD3 UR8, UR8, 0x1, URZ ;  /* 0x0000000108087890 */ /* 0x000fe2000fffe03f */
[C---:B------:R-:W-:Y:S01]  /*1cf0*/  ISETP.GT.AND P2, PT, R0.reuse, 0x1, PT ;  /* 0x000000010000780c */ /* 0x040fe20003f44270 */
[----:B------:R-:W-:Y:S02]  /*1d00*/  VIADD R3, R3, 0x1 ;  /* 0x0000000103037836 */ /* 0x000fe40000000000 */
[----:B------:R-:W-:Y:S01]  /*1d10*/  UISETP.NE.AND UP0, UPT, UR8, 0x3, UPT ;  /* 0x000000030800788c */ /* 0x000fe2000bf05270 */
[----:B------:R-:W-:Y:S02]  /*1d20*/  VIADD R0, R0, 0xffffffff ;  /* 0xffffffff00007836 */ /* 0x000fe40000000000 */
[C---:B------:R-:W-:Y:S01]  /*1d30*/  ISETP.NE.AND P1, PT, R3.reuse, 0x3, PT ;  /* 0x000000030300780c */ /* 0x040fe20003f25270 */
[----:B------:R-:W-:Y:S02]  /*1d40*/  USEL UR4, URZ, 0x1, UP0 ;  /* 0x000000013f047887 */ /* 0x000fe40008000000 */
[----:B------:R-:W-:Y:S01]  /*1d50*/  USEL UR8, UR8, URZ, UP0 ;  /* 0x0000003f08087287 */ /* 0x000fe20008000000 */
[----:B------:R-:W-:-:S03]  /*1d60*/  SEL R3, R3, RZ, P1 ;  /* 0x000000ff03037207 */ /* 0x000fc60000800000 */
[----:B------:R-:W-:Y:S01]  /*1d70*/  LOP3.LUT R6, R6, UR4, RZ, 0x3c, !PT ;  /* 0x0000000406067c12 */ /* 0x000fe2000f8e3cff */
[----:B------:R-:W-:Y:S07]  /*1d80*/  @P2 BRA `(.L_x_32) ;  /* 0xfffffffc004c2947 */ /* 0x000fee000383ffff */
.L_x_25:
[----:B------:R-:W1:Y:S01]  /*1d90*/  LDC R0, c[0x0][0x28c] ;  /* 0x0000a300ff007b82 */ /* 0x000e620000000800 */
[----:B------:R2:W-:Y:S01]  /*1da0*/  SYNCS.ARRIVE.TRANS64.A1T0 RZ, [R96+UR47], RZ ;  /* 0x000000ff60ff79a7 */ /* 0x0005e2000810002f */
[----:B-1----:R-:W-:-:S13]  /*1db0*/  ISETP.GE.AND P1, PT, R0, 0x1, PT ;  /* 0x000000010000780c */ /* 0x002fda0003f26270 */
[----:B--2---:R-:W-:Y:S05]  /*1dc0*/  @!P1 BRA `(.L_x_33) ;  /* 0x0000000000449947 */ /* 0x004fea0003800000 */
[----:B------:R-:W-:Y:S05]  /*1dd0*/  @!P0 BRA `(.L_x_34) ;  /* 0x0000000000048947 */ /* 0x000fea0003800000 */
[----:B------:R-:W-:Y:S01]  /*1de0*/  BPT.TRAP 0x1 ;  /* 0x000000040000795c */ /* 0x000fe20000300000 */
.L_x_34:
[----:B------:R-:W-:-:S13]  /*1df0*/  ISETP.NE.AND P0, PT, R89, RZ, PT ;  /* 0x000000ff5900720c */ /* 0x000fda0003f05270 */
[----:B------:R-:W-:-:S05]  /*1e00*/  VOTEU.ANY UP0, P0 ;  /* 0x00000000003f7886 */ /* 0x000fca0000000100 */
[----:B------:R-:W-:-:S06]  /*1e10*/  @UP0 UIADD3 UR4, UR43, UR38, URZ ;  /* 0x000000262b040290 */ /* 0x000fcc000fffe03f */
[----:B------:R-:W-:Y:S02]  /*1e20*/  IMAD.U32 R4, RZ, RZ, UR4 ;  /* 0x00000004ff047e24 */ /* 0x000fe4000f8e00ff */
[----:B------:R-:W-:Y:S02]  /*1e30*/  IMAD.U32 R3, RZ, RZ, UR4 ;  /* 0x00000004ff037e24 */ /* 0x000fe4000f8e00ff */
[----:B------:R-:W-:-:S05]  /*1e40*/  @P0 IMAD.WIDE.U32 R4, R4, -0x55555555, RZ ;  /* 0xaaaaaaab04040825 */ /* 0x000fca00078e00ff */
[----:B------:R-:W-:-:S05]  /*1e50*/  @P0 SHF.R.U32.HI R0, RZ, 0x1, R5 ;  /* 0x00000001ff000819 */ /* 0x000fca0000011605 */
[----:B------:R-:W-:-:S05]  /*1e60*/  @P0 IMAD R0, R0, -0x3, R3 ;  /* 0xfffffffd00000824 */ /* 0x000fca00078e0203 */
[----:B------:R-:W-:-:S05]  /*1e70*/  @P0 LEA R0, R0, UR41, 0x3 ;  /* 0x0000002900000c11 */ /* 0x000fca000f8e18ff */
[----:B------:R-:W-:-:S05]  /*1e80*/  @P0 VIADD R3, R0, 0x18 ;  /* 0x0000001800030836 */ /* 0x000fca0000000000 */
[----:B------:R-:W-:-:S04]  /*1e90*/  @P0 PRMT R3, R88, 0x654, R3 ;  /* 0x0000065458030816 */ /* 0x000fc80000000003 */
[----:B------:R1:W-:Y:S01]  /*1ea0*/  @P0 SYNCS.ARRIVE.TRANS64.RED.A1T0 RZ, [R3+URZ], RZ ;  /* 0x000000ff03ff09a7 */ /* 0x0003e2000810043f */
[----:B------:R-:W-:-:S13]  /*1eb0*/  ISETP.GT.U32.AND P0, PT, R16, 0x1, PT ;  /* 0x000000011000780c */ /* 0x000fda0003f04070 */
[----:B-1----:R-:W-:Y:S05]  /*1ec0*/  @P0 BRA `(.L_x_33) ;  /* 0x0000000000040947 */ /* 0x002fea0003800000 */
[----:B------:R-:W-:Y:S01]  /*1ed0*/  BPT.TRAP 0x1 ;  /* 0x000000040000795c */ /* 0x000fe20000300000 */
.L_x_33:
[----:B------:R-:W-:Y:S01]  /*1ee0*/  SHF.L.U32 R0, R101, 0x1f, RZ ;  /* 0x0000001f65007819 */ /* 0x000fe200000006ff */
[----:B------:R-:W-:Y:S01]  /*1ef0*/  UIADD3 UR38, UR46, UR38, URZ ;  /* 0x000000262e267290 */ /* 0x000fe2000fffe03f */
[----:B------:R-:W1:Y:S01]  /*1f00*/  LDC R7, c[0x0][0x288] ;  /* 0x0000a200ff077b82 */ /* 0x000e620000000800 */
[----:B------:R-:W-:Y:S01]  /*1f10*/  UISETP.GE.U32.AND UP1, UPT, UR46, 0x3, UPT ;  /* 0x000000032e00788c */ /* 0x000fe2000bf26070 */
[----:B------:R-:W-:Y:S01]  /*1f20*/  IMAD.SHL.U32 R8, R94, 0x2, RZ ;  /* 0x000000025e087824 */ /* 0x000fe200078e00ff */
[----:B------:R-:W-:Y:S02]  /*1f30*/  UISETP.GT.U32.AND UP0, UPT, UR38, 0x2, UPT ;  /* 0x000000022600788c */ /* 0x000fe4000bf04070 */
[----:B------:R-:W-:Y:S02]  /*1f40*/  UIMAD.WIDE.U32 UR4, UR38, -0x55555555, URZ ;  /* 0xaaaaaaab260478a5 */ /* 0x000fe4000f8e003f */
[----:B------:R-:W-:Y:S01]  /*1f50*/  UISETP.LT.U32.AND UP0, UPT, UR46, 0x3, UP0 ;  /* 0x000000032e00788c */ /* 0x000fe20008701070 */
[----:B------:R-:W2:Y:S01]  /*1f60*/  SYNCS.PHASECHK.TRANS64.TRYWAIT P0, [R95+UR42+0x10], R0 ;  /* 0x000010005f0075a7 */ /* 0x000ea2000800016a */
[----:B------:R-:W-:Y:S01]  /*1f70*/  USHF.R.U32.HI UR4, URZ, 0x1, UR5 ;  /* 0x000000013f047899 */ /* 0x000fe20008011605 */
[----:B------:R-:W-:Y:S01]  /*1f80*/  SHF.R.S32.HI R9, RZ, 0x1f, R8 ;  /* 0x0000001fff097819 */ /* 0x000fe20000011408 */
[----:B------:R-:W-:-:S02]  /*1f90*/  USEL UR6, URZ, 0x1, !UP0 ;  /* 0x000000013f067887 */ /* 0x000fc4000c000000 */
[----:B------:R-:W-:Y:S02]  /*1fa0*/  UIMAD UR38, UR4, -0x3, UR38 ;  /* 0xfffffffd042678a4 */ /* 0x000fe4000f8e0226 */
[----:B------:R-:W-:-:S04]  /*1fb0*/  ULOP3.LUT UR39, UR39, UR6, URZ, 0x3c, !UPT ;  /* 0x0000000627277292 */ /* 0x000fc8000f8e3c3f */
[----:B------:R-:W-:Y:S01]  /*1fc0*/  @UP1 ULOP3.LUT UR39, UR39, 0x1, UR4, 0x78, !UPT ;  /* 0x0000000127271892 */ /* 0x000fe2000f8e7804 */
[----:B-12---:R-:W-:Y:S11]  /*1fd0*/  @!P0 BRA `(.L_x_35) ;  /* 0x0000004c00048947 */ /* 0x006ff60003800000 */
.L_x_192:
[----:B-1----:R-:W-:Y:S01]  /*1fe0*/  IMAD.SHL.U32 R0, R19, 0x40, RZ ;  /* 0x0000004013007824 */ /* 0x002fe200078e00ff */
[----:B------:R-:W-:Y:S01]  /*1ff0*/  ULDC UR6, c[0x0][0x284] ;  /* 0x0000a10000067ab9 */ /* 0x000fe20000000800 */
[----:B------:R-:W-:Y:S01]  /*2000*/  IMAD.SHL.U32 R22, R22, 0x80, RZ ;  /* 0x0000008016167824 */ /* 0x000fe200078e00ff */
[----:B------:R-:W-:Y:S01]  /*2010*/  SHF.R.S32.HI R15, RZ, 0x1f, R2 ;  /* 0x0000001fff0f7819 */ /* 0x000fe20000011402 */
[----:B------:R-:W-:Y:S01]  /*2020*/  ULDC.64 UR4, c[0x0][0x5d0] ;  /* 0x0001740000047ab9 */ /* 0x000fe20000000a00 */
[----:B------:R-:W-:Y:S01]  /*2030*/  ISETP.GE.AND P0, PT, R0, UR6, PT ;  /* 0x0000000600007c0c */ /* 0x000fe2000bf06270 */
[----:B------:R-:W-:Y:S01]  /*2040*/  IMAD.WIDE.U32 R4, R2, UR4, R8 ;  /* 0x0000000402047c25 */ /* 0x000fe2000f8e0008 */
[----:B------:R-:W-:Y:S02]  /*2050*/  SHF.R.S32.HI R14, RZ, 0x1f, R22 ;  /* 0x0000001fff0e7819 */ /* 0x000fe40000011416 */
[C---:B------:R-:W-:Y:S01]  /*2060*/  ISETP.GE.OR P0, PT, R22.reuse, R7, P0 ;  /* 0x000000071600720c */ /* 0x040fe20000706670 */
[----:B------:R-:W-:Y:S01]  /*2070*/  IMAD R3, R15, UR4, RZ ;  /* 0x000000040f037c24 */ /* 0x000fe2000f8e02ff */
[----:B------:R-:W-:-:S03]  /*2080*/  IADD3 R4, P1, R22, R4, RZ ;  /* 0x0000000416047210 */ /* 0x000fc60007f3e0ff */
[----:B------:R-:W-:-:S05]  /*2090*/  IMAD R3, R2, UR5, R3 ;  /* 0x0000000502037c24 */ /* 0x000fca000f8e0203 */
[----:B------:R-:W-:-:S03]  /*20a0*/  IADD3.X R5, R14, R5, R3, P1, !PT ;  /* 0x000000050e057210 */ /* 0x000fc60000ffe403 */
[----:B------:R-:W-:Y:S05]  /*20b0*/  @P0 BRA `(.L_x_36) ;  /* 0x0000003000b00947 */ /* 0x000fea0003800000 */
[----:B------:R-:W1:Y:S01]  /*20c0*/  LDC.64 R10, c[0x0][0x5c8] ;  /* 0x00017200ff0a7b82 */ /* 0x000e620000000a00 */
[----:B0-----:R-:W-:Y:S01]  /*20d0*/  IMAD.WIDE R12, R19, 0x40, R92 ;  /* 0x00000040130c7825 */ /* 0x001fe200078e025c */
[----:B------:R-:W-:Y:S01]  /*20e0*/  ULDC.64 UR4, c[0x0][0x5c0] ;  /* 0x0001700000047ab9 */ /* 0x000fe20000000a00 */
[----:B------:R-:W-:Y:S02]  /*20f0*/  BSSY B0, `(.L_x_36) ;  /* 0x0000328000007945 */ /* 0x000fe40003800000 */
[----:B------:R-:W-:Y:S02]  /*2100*/  IMAD.IADD R104, R99, 0x1, -R0 ;  /* 0x0000000163687824 */ /* 0x000fe400078e0a00 */
[-C--:B-1----:R-:W-:Y:S02]  /*2110*/  IMAD R3, R13, R10.reuse, RZ ;  /* 0x0000000a0d037224 */ /* 0x082fe400078e02ff */
[----:B------:R-:W-:-:S04]  /*2120*/  IMAD.WIDE.U32 R4, R12, R10, R4 ;  /* 0x0000000a0c047225 */ /* 0x000fc800078e0004 */
[----:B------:R-:W-:Y:S01]  /*2130*/  IMAD R3, R12, R11, R3 ;  /* 0x0000000b0c037224 */ /* 0x000fe200078e0203 */
[----:B------:R-:W-:-:S03]  /*2140*/  IADD3 R4, P0, R4, UR4, RZ ;  /* 0x0000000404047c10 */ /* 0x000fc6000ff1e0ff */
[----:B------:R-:W-:Y:S01]  /*2150*/  IMAD.IADD R3, R5, 0x1, R3 ;  /* 0x0000000105037824 */ /* 0x000fe200078e0203 */
[----:B------:R-:W-:-:S04]  /*2160*/  LEA R6, P1, R10, R4, 0x3 ;  /* 0x000000040a067211 */ /* 0x000fc800078218ff */
[----:B------:R-:W-:Y:S01]  /*2170*/  IADD3.X R5, R3, UR5, RZ, P0, !PT ;  /* 0x0000000503057c10 */ /* 0x000fe200087fe4ff */
[----:B------:R-:W-:Y:S01]  /*2180*/  IMAD R3, R94, -0x2, R7 ;  /* 0xfffffffe5e037824 */ /* 0x000fe200078e0207 */
[----:B-----5:R-:W-:Y:S02]  /*2190*/  ISETP.NE.AND P0, PT, R91, RZ, PT ;  /* 0x000000ff5b00720c */ /* 0x020fe40003f05270 */
[----:B------:R-:W-:Y:S01]  /*21a0*/  LEA.HI.X R7, R10, R5, R11, 0x3, P1 ;  /* 0x000000050a077211 */ /* 0x000fe200008f1c0b */
[----:B------:R-:W-:-:S10]  /*21b0*/  IMAD.IADD R0, R3, 0x1, -R22 ;  /* 0x0000000103007824 */ /* 0x000fd400078e0a16 */
[----:B------:R-:W-:Y:S05]  /*21c0*/  @!P0 BRA `(.L_x_37) ;  /* 0x0000002400608947 */ /* 0x000fea0003800000 */
[----:B------:R-:W0:Y:S01]  /*21d0*/  LDC.64 R20, c[0x0][0x5b0] ;  /* 0x00016c00ff147b82 */ /* 0x000e220000000a00 */
[----:B------:R-:W-:Y:S01]  /*21e0*/  ULDC.64 UR4, c[0x0][0x5b8] ;  /* 0x00016e0000047ab9 */ /* 0x000fe20000000a00 */
[----:B------:R-:W-:Y:S01]  /*21f0*/  ISETP.GE.AND P1, PT, R104, 0x1, PT ;  /* 0x000000016800780c */ /* 0x000fe20003f26270 */
[----:B------:R-:W-:Y:S01]  /*2200*/  IMAD.WIDE.U32 R8, R2, UR4, R8 ;  /* 0x0000000402087c25 */ /* 0x000fe2000f8e0008 */
[----:B------:R-:W-:Y:S02]  /*2210*/  BSSY B1, `(.L_x_38) ;  /* 0x000000e000017945 */ /* 0x000fe40003800000 */
[----:B------:R-:W-:Y:S01]  /*2220*/  ISETP.LT.OR P5, PT, R0, 0x1, !P1 ;  /* 0x000000010000780c */ /* 0x000fe20004fa1670 */
[----:B------:R-:W-:Y:S01]  /*2230*/  IMAD R3, R15, UR4, RZ ;  /* 0x000000040f037c24 */ /* 0x000fe2000f8e02ff */
[----:B------:R-:W1:Y:S01]  /*2240*/  LDC.64 R102, c[0x0][0x5a8] ;  /* 0x00016a00ff667b82 */ /* 0x000e620000000a00 */
[----:B------:R-:W-:Y:S02]  /*2250*/  IADD3 R10, P0, R22, R8, RZ ;  /* 0x00000008160a7210 */ /* 0x000fe40007f1e0ff */
[----:B------:R-:W-:-:S05]  /*2260*/  IMAD R3, R2, UR5, R3 ;  /* 0x0000000502037c24 */ /* 0x000fca000f8e0203 */
[----:B------:R-:W-:Y:S01]  /*2270*/  IADD3.X R11, R14, R9, R3, P0, !PT ;  /* 0x000000090e0b7210 */ /* 0x000fe200007fe403 */
[-C--:B0-----:R-:W-:Y:S02]  /*2280*/  IMAD R8, R13, R20.reuse, RZ ;  /* 0x000000140d087224 */ /* 0x081fe400078e02ff */
[----:B------:R-:W-:-:S04]  /*2290*/  IMAD.WIDE.U32 R2, R12, R20, R10 ;  /* 0x000000140c027225 */ /* 0x000fc800078e000a */
[----:B------:R-:W-:Y:S01]  /*22a0*/  IMAD R19, R12, R21, R8 ;  /* 0x000000150c137224 */ /* 0x000fe200078e0208 */
[----:B-1----:R-:W-:-:S04]  /*22b0*/  IADD3 R2, P0, R2, R102, RZ ;  /* 0x0000006602027210 */ /* 0x002fc80007f1e0ff */
[----:B------:R-:W-:Y:S01]  /*22c0*/  IADD3.X R3, R103, R3, R19, P0, !PT ;  /* 0x0000000367037210 */ /* 0x000fe200007fe413 */
[----:B------:R-:W-:Y:S08]  /*22d0*/  @P5 BRA `(.L_x_39) ;  /* 0x0000000000045947 */ /* 0x000ff00003800000 */
[----:B------:R0:W5:Y:S02]  /*22e0*/  LDG.E.U8 R100, desc[UR36][R2.64] ;  /* 0x0000002402647981 */ /* 0x000164000c1e1100 */
.L_x_39:
[----:B------:R-:W-:Y:S05]  /*22f0*/  BSYNC B1 ;  /* 0x0000000000017941 */ /* 0x000fea0003800000 */
.L_x_38:
[----:B-----5:R-:W-:Y:S01]  /*2300*/  LOP3.LUT R13, R100, 0xffff, RZ, 0xc0, !PT ;  /* 0x0000ffff640d7812 */ /* 0x020fe200078ec0ff */
[----:B------:R-:W-:Y:S01]  /*2310*/  IMAD.SHL.U32 R8, R20, 0x8, RZ ;  /* 0x0000000814087824 */ /* 0x000fe200078e00ff */
[----:B------:R-:W-:Y:S01]  /*2320*/  ISETP.LT.OR P2, PT, R0, 0x2, !P1 ;  /* 0x000000020000780c */ /* 0x000fe20004f41670 */
[----:B------:R-:W-:Y:S01]  /*2330*/  BSSY B1, `(.L_x_40) ;  /* 0x000000e000017945 */ /* 0x000fe20003800000 */
[----:B------:R-:W-:Y:S02]  /*2340*/  PRMT R14, R13, 0x8880, RZ ;  /* 0x000088800d0e7816 */ /* 0x000fe400000000ff */
[----:B------:R-:W-:Y:S02]  /*2350*/  SHF.L.U64.HI R9, R20, 0x3, R21 ;  /* 0x0000000314097819 */ /* 0x000fe40000010215 */
[----:B------:R-:W-:Y:S01]  /*2360*/  ISETP.GE.AND P0, PT, R104, 0x9, PT ;  /* 0x000000096800780c */ /* 0x000fe20003f06270 */
[----:B------:R-:W-:Y:S02]  /*2370*/  IMAD R13, R14, R91, RZ ;  /* 0x0000005b0e0d7224 */ /* 0x000fe400078e02ff */
[----:B------:R-:W-:-:S04]  /*2380*/  IMAD.WIDE.U32 R8, R12, R20, R8 ;  /* 0x000000140c087225 */ /* 0x000fc800078e0008 */
[----:B------:R-:W-:Y:S01]  /*2390*/  @!P5 IMAD R15, R24, R90, R13 ;  /* 0x0000005a180fd224 */ /* 0x000fe200078e020d */
[----:B------:R-:W-:Y:S01]  /*23a0*/  IADD3 R8, P3, P4, R10, R102, R8 ;  /* 0x000000660a087210 */ /* 0x000fe20007c7e008 */
[----:B------:R-:W-:-:S03]  /*23b0*/  IMAD.IADD R14, R19, 0x1, R9 ;  /* 0x00000001130e7824 */ /* 0x000fc600078e0209 */
[----:B------:R1:W-:Y:S01]  /*23c0*/  @!P5 STG.E.U8 desc[UR36][R4.64], R15 ;  /* 0x0000000f0400d986 */ /* 0x0003e2000c101124 */
[----:B------:R-:W-:Y:S08]  /*23d0*/  @P2 BRA `(.L_x_41) ;  /* 0x00000000000c2947 */ /* 0x000ff00003800000 */
[----:B------:R-:W2:Y:S02]  /*23e0*/  LDG.E.U8 R100, desc[UR36][R2.64+0x1] ;  /* 0x0000012402647981 */ /* 0x000ea4000c1e1100 */
[----:B--2---:R-:W-:-:S05]  /*23f0*/  PRMT R12, R100, 0x8880, RZ ;  /* 0x00008880640c7816 */ /* 0x004fca00000000ff */
[----:B------:R-:W-:-:S07]  /*2400*/  IMAD R13, R12, R91, RZ ;  /* 0x0000005b0c0d7224 */ /* 0x000fce00078e02ff */
.L_x_41:
[----:B------:R-:W-:Y:S05]  /*2410*/  BSYNC B1 ;  /* 0x0000000000017941 */ /* 0x000fea0003800000 */
.L_x_40:
[C---:B------:R-:W-:Y:S01]  /*2420*/  ISETP.LT.OR P5, PT, R0.reuse, 0x1, !P0 ;  /* 0x000000010000780c */ /* 0x040fe200047a1670 */
[----:B------:R-:W-:Y:S01]  /*2430*/  @!P2 IMAD R25, R25, R90, R13 ;  /* 0x0000005a1919a224 */ /* 0x000fe200078e020d */
[----:B------:R-:W-:Y:S01]  /*2440*/  BSSY B1, `(.L_x_42) ;  /* 0x000000a000017945 */ /* 0x000fe20003800000 */
[----:B------:R-:W-:Y:S02]  /*2450*/  IADD3.X R9, R11, R103, R14, P3, P4 ;  /* 0x000000670b097210 */ /* 0x000fe40001fe840e */
[C---:B------:R-:W-:Y:S01]  /*2460*/  ISETP.LT.OR P3, PT, R0.reuse, 0x2, !P0 ;  /* 0x000000020000780c */ /* 0x040fe20004761670 */
[----:B------:R2:W-:Y:S01]  /*2470*/  @!P2 STG.E.U8 desc[UR36][R4.64+0x1], R25 ;  /* 0x000001190400a986 */ /* 0x0005e2000c101124 */
[C---:B------:R-:W-:Y:S02]  /*2480*/  ISETP.LT.OR P4, PT, R0.reuse, 0x9, !P1 ;  /* 0x000000090000780c */ /* 0x040fe40004f81670 */
[----:B------:R-:W-:-:S04]  /*2490*/  ISETP.LT.OR P2, PT, R0, 0xa, !P1 ;  /* 0x0000000a0000780c */ /* 0x000fc80004f41670 */
[----:B------:R-:W-:Y:S09]  /*24a0*/  @P5 BRA `(.L_x_43) ;  /* 0x00000000000c5947 */ /* 0x000ff20003800000 */
[----:B------:R-:W3:Y:S02]  /*24b0*/  LDG.E.U8 R100, desc[UR36][R8.64] ;  /* 0x0000002408647981 */ /* 0x000ee4000c1e1100 */
[----:B---3--:R-:W-:-:S05]  /*24c0*/  PRMT R10, R100, 0x8880, RZ ;  /* 0x00008880640a7816 */ /* 0x008fca00000000ff */
[----:B------:R-:W-:-:S07]  /*24d0*/  IMAD R13, R10, R91, RZ ;  /* 0x0000005b0a0d7224 */ /* 0x000fce00078e02ff */
.L_x_43:
[----:B------:R-:W-:Y:S05]  /*24e0*/  BSYNC B1 ;  /* 0x0000000000017941 */ /* 0x000fea0003800000 */
.L_x_42:
[----:B------:R-:W-:Y:S01]  /*24f0*/  @!P5 IMAD R11, R26, R90, R13 ;  /* 0x0000005a1a0bd224 */ /* 0x000fe200078e020d */
[----:B------:R-:W-:Y:S04]  /*2500*/  BSSY B1, `(.L_x_44) ;  /* 0x0000006000017945 */ /* 0x000fe80003800000 */
[----:B------:R3:W-:Y:S01]  /*2510*/  @!P5 STG.E.U8 desc[UR36][R6.64], R11 ;  /* 0x0000000b0600d986 */ /* 0x0007e2000c101124 */
[----:B------:R-:W-:Y:S05]  /*2520*/  @P3 BRA `(.L_x_45) ;  /* 0x00000000000c3947 */ /* 0x000fea0003800000 */
[----:B------:R-:W4:Y:S02]  /*2530*/  LDG.E.U8 R100, desc[UR36][R8.64+0x1] ;  /* 0x0000012408647981 */ /* 0x000f24000c1e1100 */
[----:B----4-:R-:W-:-:S05]  /*2540*/  PRMT R10, R100, 0x8880, RZ ;  /* 0x00008880640a7816 */ /* 0x010fca00000000ff */
[----:B------:R-:W-:-:S07]  /*2550*/  IMAD R13, R10, R91, RZ ;  /* 0x0000005b0a0d7224 */ /* 0x000fce00078e02ff */
.L_x_45:
[----:B------:R-:W-:Y:S05]  /*2560*/  BSYNC B1 ;  /* 0x0000000000017941 */ /* 0x000fea0003800000 */
.L_x_44:
[----:B------:R-:W-:Y:S01]  /*2570*/  @!P3 IMAD R27, R27, R90, R13 ;  /* 0x0000005a1b1bb224 */ /* 0x000fe200078e020d */
[----:B------:R-:W-:Y:S04]  /*2580*/  BSSY B1, `(.L_x_46) ;  /* 0x0000006000017945 */ /* 0x000fe80003800000 */
[----:B------:R4:W-:Y:S01]  /*2590*/  @!P3 STG.E.U8 desc[UR36][R6.64+0x1], R27 ;  /* 0x0000011b0600b986 */ /* 0x0009e2000c101124 */
[----:B------:R-:W-:Y:S05]  /*25a0*/  @P4 BRA `(.L_x_47) ;  /* 0x00000000000c4947 */ /* 0x000fea0003800000 */
[----:B------:R-:W5:Y:S02]  /*25b0*/  LDG.E.U8 R100, desc[UR36][R2.64+0x8] ;  /* 0x0000082402647981 */ /* 0x000f64000c1e1100 */
[----:B-----5:R-:W-:-:S05]  /*25c0*/  PRMT R10, R100, 0x8880, RZ ;  /* 0x00008880640a7816 */ /* 0x020fca00000000ff */
[----:B------:R-:W-:-:S07]  /*25d0*/  IMAD R13, R10, R91, RZ ;  /* 0x0000005b0a0d7224 */ /* 0x000fce00078e02ff */
.L_x_47:
[----:B------:R-:W-:Y:S05]  /*25e0*/  BSYNC B1 ;  /* 0x0000000000017941 */ /* 0x000fea0003800000 */
.L_x_46:
[----:B---3--:R-:W-:Y:S01]  /*25f0*/  @!P4 IMAD R11, R28, R90, R13 ;  /* 0x0000005a1c0bc224 */ /* 0x008fe200078e020d */
[----:B------:R-:W-:Y:S04]  /*2600*/  BSSY B1, `(.L_x_48) ;  /* 0x0000006000017945 */ /* 0x000fe80003800000 */
[----:B------:R3:W-:Y:S01]  /*2610*/  @!P4 STG.E.U8 desc[UR36][R4.64+0x8], R11 ;  /* 0x0000080b0400c986 */ /* 0x0007e2000c101124 */
[----:B------:R-:W-:Y:S05]  /*2620*/  @P2 BRA `(.L_x_49) ;  /* 0x00000000000c2947 */ /* 0x000fea0003800000 */
[----:B------:R-:W5:Y:S02]  /*2630*/  LDG.E.U8 R100, desc[UR36][R2.64+0x9] ;  /* 0x0000092402647981 */ /* 0x000f64000c1e1100 */
[----:B-----5:R-:W-:-:S05]  /*2640*/  PRMT R10, R100, 0x8880, RZ ;  /* 0x00008880640a7816 */ /* 0x020fca00000000ff */
[----:B------:R-:W-:-:S07]  /*2650*/  IMAD R13, R10, R91, RZ ;  /* 0x0000005b0a0d7224 */ /* 0x000fce00078e02ff */
.L_x_49:
[----:B------:R-:W-:Y:S05]  /*2660*/  BSYNC B1 ;  /* 0x0000000000017941 */ /* 0x000fea0003800000 */
.L_x_48:
[C---:B------:R-:W-:Y:S01]  /*2670*/  ISETP.LT.OR P4, PT, R0.reuse, 0x9, !P0 ;  /* 0x000000090000780c */ /* 0x040fe20004781670 */
[----:B------:R-:W-:Y:S01]  /*2680*/  @!P2 IMAD R29, R29, R90, R13 ;  /* 0x0000005a1d1da224 */ /* 0x000fe200078e020d */
[----:B------:R-:W-:Y:S01]  /*2690*/  BSSY B1, `(.L_x_50) ;  /* 0x0000009000017945 */ /* 0x000fe20003800000 */
[C---:B------:R-:W-:Y:S02]  /*26a0*/  ISETP.LT.OR P3, PT, R0.reuse, 0xa, !P0 ;  /* 0x0000000a0000780c */ /* 0x040fe40004761670 */
[C---:B------:R-:W-:Y:S01]  /*26b0*/  ISETP.LT.OR P5, PT, R0.reuse, 0x11, !P1 ;  /* 0x000000110000780c */ /* 0x040fe20004fa1670 */
[----:B------:R0:W-:Y:S01]  /*26c0*/  @!P2 STG.E.U8 desc[UR36][R4.64+0x9], R29 ;  /* 0x0000091d0400a986 */ /* 0x0001e2000c101124 */
[----:B------:R-:W-:-:S06]  /*26d0*/  ISETP.LT.OR P2, PT, R0, 0x12, !P1 ;  /* 0x000000120000780c */ /* 0x000fcc0004f41670 */
[----:B------:R-:W-:Y:S07]  /*26e0*/  @P4 BRA `(.L_x_51) ;  /* 0x00000000000c4947 */ /* 0x000fee0003800000 */
[----:B------:R-:W5:Y:S02]  /*26f0*/  LDG.E.U8 R100, desc[UR36][R8.64+0x8] ;  /* 0x0000082408647981 */ /* 0x000f64000c1e1100 */
[----:B-----5:R-:W-:-:S05]  /*2700*/  PRMT R10, R100, 0x8880, RZ ;  /* 0x00008880640a7816 */ /* 0x020fca00000000ff */
[----:B------:R-:W-:-:S07]  /*2710*/  IMAD R13, R10, R91, RZ ;  /* 0x0000005b0a0d7224 */ /* 0x000fce00078e02ff */
.L_x_51:
[----:B------:R-:W-:Y:S05]  /*2720*/  BSYNC B1 ;  /* 0x0000000000017941 */ /* 0x000fea0003800000 */
.L_x_50:
[----:B---3--:R-:W-:Y:S01]  /*2730*/  @!P4 IMAD R11, R30, R90, R13 ;  /* 0x0000005a1e0bc224 */ /* 0x008fe200078e020d */
[----:B------:R-:W-:Y:S04]  /*2740*/  BSSY B1, `(.L_x_52) ;  /* 0x0000006000017945 */ /* 0x000fe80003800000 */
[----:B------:R3:W-:Y:S01]  /*2750*/  @!P4 STG.E.U8 desc[UR36][R6.64+0x8], R11 ;  /* 0x0000080b0600c986 */ /* 0x0007e2000c101124 */
[----:B------:R-:W-:Y:S05]  /*2760*/  @P3 BRA `(.L_x_53) ;  /* 0x00000000000c3947 */ /* 0x000fea0003800000 */
[----:B------:R-:W5:Y:S02]  /*2770*/  LDG.E.U8 R100, desc[UR36][R8.64+0x9] ;  /* 0x0000092408647981 */ /* 0x000f64000c1e1100 */
[----:B-----5:R-:W-:-:S05]  /*2780*/  PRMT R10, R100, 0x8880, RZ ;  /* 0x00008880640a7816 */ /* 0x020fca00000000ff */
[----:B------:R-:W-:-:S07]  /*2790*/  IMAD R13, R10, R91, RZ ;  /* 0x0000005b0a0d7224 */ /* 0x000fce00078e02ff */
.L_x_53:
[----:B------:R-:W-:Y:S05]  /*27a0*/  BSYNC B1 ;  /* 0x0000000000017941 */ /* 0x000fea0003800000 */
.L_x_52:
[----:B------:R-:W-:Y:S01]  /*27b0*/  @!P3 IMAD R31, R31, R90, R13 ;  /* 0x0000005a1f1fb224 */ /* 0x000fe200078e020d */
[----:B------:R-:W-:Y:S04]  /*27c0*/  BSSY B1, `(.L_x_54) ;  /* 0x0000006000017945 */ /* 0x000fe80003800000 */
[----:B------:R0:W-:Y:S01]  /*27d0*/  @!P3 STG.E.U8 desc[UR36][R6.64+0x9], R31 ;  /* 0x0000091f0600b986 */ /* 0x0001e2000c101124 */
[----:B------:R-:W-:Y:S05]  /*27e0*/  @P5 BRA `(.L_x_55) ;  /* 0x00000000000c5947 */ /* 0x000fea0003800000 */
[----:B------:R-:W5:Y:S02]  /*27f0*/  LDG.E.U8 R100, desc[UR36][R2.64+0x10] ;  /* 0x0000102402647981 */ /* 0x000f64000c1e1100 */
[----:B-----5:R-:W-:-:S05]  /*2800*/  PRMT R10, R100, 0x8880, RZ ;  /* 0x00008880640a7816 */ /* 0x020fca00000000ff */
[----:B------:R-:W-:-:S07]  /*2810*/  IMAD R13, R10, R91, RZ ;  /* 0x0000005b0a0d7224 */ /* 0x000fce00078e02ff */
.L_x_55:
[----:B------:R-:W-:Y:S05]  /*2820*/  BSYNC B1 ;  /* 0x0000000000017941 */ /* 0x000fea0003800000 */
.L_x_54:
[----:B---3--:R-:W-:Y:S01]  /*2830*/  @!P5 IMAD R11, R32, R90, R13 ;  /* 0x0000005a200bd224 */ /* 0x008fe200078e020d */
[----:B------:R-:W-:Y:S04]  /*2840*/  BSSY B1, `(.L_x_56) ;  /* 0x0000006000017945 */ /* 0x000fe80003800000 */
[----:B------:R3:W-:Y:S01]  /*2850*/  @!P5 STG.E.U8 desc[UR36][R4.64+0x10], R11 ;  /* 0x0000100b0400d986 */ /* 0x0007e2000c101124 */
[----:B------:R-:W-:Y:S05]  /*2860*/  @P2 BRA `(.L_x_57) ;  /* 0x00000000000c2947 */ /* 0x000fea0003800000 */
[----:B------:R-:W5:Y:S02]  /*2870*/  LDG.E.U8 R100, desc[UR36][R2.64+0x11] ;  /* 0x0000112402647981 */ /* 0x000f64000c1e1100 */
[----:B-----5:R-:W-:-:S05]  /*2880*/  PRMT R10, R100, 0x8880, RZ ;  /* 0x00008880640a7816 */ /* 0x020fca00000000ff */
[----:B------:R-:W-:-:S07]  /*2890*/  IMAD R13, R10, R91, RZ ;  /* 0x0000005b0a0d7224 */ /* 0x000fce00078e02ff */
.L_x_57:
[----:B------:R-:W-:Y:S05]  /*28a0*/  BSYNC B1 ;  /* 0x0000000000017941 */ /* 0x000fea0003800000 */
.L_x_56:
        /* <DEDUP_REMOVED lines=11> */
.L_x_59:
[----:B------:R-:W-:Y:S05]  /*2960*/  BSYNC B1 ;  /* 0x0000000000017941 */ /* 0x000fea0003800000 */
.L_x_58:
[----:B---3--:R-:W-:Y:S01]  /*2970*/  @!P4 IMAD R11, R34, R90, R13 ;  /* 0x0000005a220bc224 */ /* 0x008fe200078e020d */
[----:B------:R-:W-:Y:S04]  /*2980*/  BSSY B1, `(.L_x_60) ;  /* 0x0000006000017945 */ /* 0x000fe80003800000 */
[----:B------:R3:W-:Y:S01]  /*2990*/  @!P4 STG.E.U8 desc[UR36][R6.64+0x10], R11 ;  /* 0x0000100b0600c986 */ /* 0x0007e2000c101124 */
[----:B------:R-:W-:Y:S05]  /*29a0*/  @P3 BRA `(.L_x_61) ;  /* 0x00000000000c3947 */ /* 0x000fea0003800000 */
[----:B------:R-:W5:Y:S02]  /*29b0*/  LDG.E.U8 R100, desc[UR36][R8.64+0x11] ;  /* 0x0000112408647981 */ /* 0x000f64000c1e1100 */
[----:B-----5:R-:W-:-:S05]  /*29c0*/  PRMT R10, R100, 0x8880, RZ ;  /* 0x00008880640a7816 */ /* 0x020fca00000000ff */
[----:B------:R-:W-:-:S07]  /*29d0*/  IMAD R13, R10, R91, RZ ;  /* 0x0000005b0a0d7224 */ /* 0x000fce00078e02ff */
.L_x_61:
[----:B------:R-:W-:Y:S05]  /*29e0*/  BSYNC B1 ;  /* 0x0000000000017941 */ /* 0x000fea0003800000 */
.L_x_60:
[----:B------:R-:W-:Y:S01]  /*29f0*/  @!P3 IMAD R35, R35, R90, R13 ;  /* 0x0000005a2323b224 */ /* 0x000fe200078e020d */
[----:B------:R-:W-:Y:S04]  /*2a00*/  BSSY B1, `(.L_x_62) ;  /* 0x0000006000017945 */ /* 0x000fe80003800000 */
[----:B------:R0:W-:Y:S01]  /*2a10*/  @!P3 STG.E.U8 desc[UR36][R6.64+0x11], R35 ;  /* 0x000011230600b986 */ /* 0x0001e2000c101124 */
[----:B------:R-:W-:Y:S05]  /*2a20*/  @P5 BRA `(.L_x_63) ;  /* 0x00000000000c5947 */ /* 0x000fea0003800000 */
[----:B------:R-:W5:Y:S02]  /*2a30*/  LDG.E.U8 R100, desc[UR36][R2.64+0x18] ;  /* 0x0000182402647981 */ /* 0x000f64000c1e1100 */
[----:B-----5:R-:W-:-:S05]  /*2a40*/  PRMT R10, R100, 0x8880, RZ ;  /* 0x00008880640a7816 */ /* 0x020fca00000000ff */
[----:B------:R-:W-:-:S07]  /*2a50*/  IMAD R13, R10, R91, RZ ;  /* 0x0000005b0a0d7224 */ /* 0x000fce00078e02ff */
.L_x_63:
[----:B------:R-:W-:Y:S05]  /*2a60*/  BSYNC B1 ;  /* 0x0000000000017941 */ /* 0x000fea0003800000 */
.L_x_62:
[----:B---3--:R-:W-:Y:S01]  /*2a70*/  @!P5 IMAD R11, R36, R90, R13 ;  /* 0x0000005a240bd224 */ /* 0x008fe200078e020d */
[----:B------:R-:W-:Y:S04]  /*2a80*/  BSSY B1, `(.L_x_64) ;  /* 0x0000006000017945 */ /* 0x000fe80003800000 */
[----:B------:R3:W-:Y:S01]  /*2a90*/  @!P5 STG.E.U8 desc[UR36][R4.64+0x18], R11 ;  /* 0x0000180b0400d986 */ /* 0x0007e2000c101124 */
[----:B------:R-:W-:Y:S05]  /*2aa0*/  @P2 BRA `(.L_x_65) ;  /* 0x00000000000c2947 */ /* 0x000fea0003800000 */
[----:B------:R-:W5:Y:S02]  /*2ab0*/  LDG.E.U8 R100, desc[UR36][R2.64+0x19] ;  /* 0x0000192402647981 */ /* 0x000f64000c1e1100 */
[----:B-----5:R-:W-:-:S05]  /*2ac0*/  PRMT R10, R100, 0x8880, RZ ;  /* 0x00008880640a7816 */ /* 0x020fca00000000ff */
[----:B------:R-:W-:-:S07]  /*2ad0*/  IMAD R13, R10, R91, RZ ;  /* 0x0000005b0a0d7224 */ /* 0x000fce00078e02ff */
.L_x_65:
[----:B------:R-:W-:Y:S05]  /*2ae0*/  BSYNC B1 ;  /* 0x0000000000017941 */ /* 0x000fea0003800000 */
.L_x_64:
        /* <DEDUP_REMOVED lines=11> */
.L_x_67:
[----:B------:R-:W-:Y:S05]  /*2ba0*/  BSYNC B1 ;  /* 0x0000000000017941 */ /* 0x000fea0003800000 */
.L_x_66:
[----:B---3--:R-:W-:Y:S01]  /*2bb0*/  @!P4 IMAD R11, R38, R90, R13 ;  /* 0x0000005a260bc224 */ /* 0x008fe200078e020d */
[----:B------:R-:W-:Y:S04]  /*2bc0*/  BSSY B1, `(.L_x_68) ;  /* 0x0000006000017945 */ /* 0x000fe80003800000 */
[----:B------:R3:W-:Y:S01]  /*2bd0*/  @!P4 STG.E.U8 desc[UR36][R6.64+0x18], R11 ;  /* 0x0000180b0600c986 */ /* 0x0007e2000c101124 */
[----:B------:R-:W-:Y:S05]  /*2be0*/  @P3 BRA `(.L_x_69) ;  /* 0x00000000000c3947 */ /* 0x000fea0003800000 */
[----:B------:R-:W5:Y:S02]  /*2bf0*/  LDG.E.U8 R100, desc[UR36][R8.64+0x19] ;  /* 0x0000192408647981 */ /* 0x000f64000c1e1100 */
[----:B-----5:R-:W-:-:S05]  /*2c00*/  PRMT R10, R100, 0x8880, RZ ;  /* 0x00008880640a7816 */ /* 0x020fca00000000ff */
[----:B------:R-:W-:-:S07]  /*2c10*/  IMAD R13, R10, R91, RZ ;  /* 0x0000005b0a0d7224 */ /* 0x000fce00078e02ff */
.L_x_69:
[----:B------:R-:W-:Y:S05]  /*2c20*/  BSYNC B1 ;  /* 0x0000000000017941 */ /* 0x000fea0003800000 */
.L_x_68:
[----:B------:R-:W-:Y:S01]  /*2c30*/  @!P3 IMAD R39, R39, R90, R13 ;  /* 0x0000005a2727b224 */ /* 0x000fe200078e020d */
[----:B------:R-:W-:Y:S04]  /*2c40*/  BSSY B1, `(.L_x_70) ;  /* 0x0000006000017945 */ /* 0x000fe80003800000 */
[----:B------:R0:W-:Y:S01]  /*2c50*/  @!P3 STG.E.U8 desc[UR36][R6.64+0x19], R39 ;  /* 0x000019270600b986 */ /* 0x0001e2000c101124 */
[----:B------:R-:W-:Y:S05]  /*2c60*/  @P5 BRA `(.L_x_71) ;  /* 0x00000000000c5947 */ /* 0x000fea0003800000 */
[----:B------:R-:W5:Y:S02]  /*2c70*/  LDG.E.U8 R100, desc[UR36][R2.64+0x20] ;  /* 0x0000202402647981 */ /* 0x000f64000c1e1100 */
[----:B-----5:R-:W-:-:S05]  /*2c80*/  PRMT R10, R100, 0x8880, RZ ;  /* 0x00008880640a7816 */ /* 0x020fca00000000ff */
[----:B------:R-:W-:-:S07]  /*2c90*/  IMAD R13, R10, R91, RZ ;  /* 0x0000005b0a0d7224 */ /* 0x000fce00078e02ff */
.L_x_71:
[----:B------:R-:W-:Y:S05]  /*2ca0*/  BSYNC B1 ;  /* 0x0000000000017941 */ /* 0x000fea0003800000 */
.L_x_70:
[----:B---3--:R-:W-:Y:S01]  /*2cb0*/  @!P5 IMAD R11, R40, R90, R13 ;  /* 0x0000005a280bd224 */ /* 0x008fe200078e020d */
[----:B------:R-:W-:Y:S04]  /*2cc0*/  BSSY B1, `(.L_x_72) ;  /* 0x0000006000017945 */ /* 0x000fe80003800000 */
[----:B------:R3:W-:Y:S01]  /*2cd0*/  @!P5 STG.E.U8 desc[UR36][R4.64+0x20], R11 ;  /* 0x0000200b0400d986 */ /* 0x0007e2000c101124 */
[----:B------:R-:W-:Y:S05]  /*2ce0*/  @P2 BRA `(.L_x_73) ;  /* 0x00000000000c2947 */ /* 0x000fea0003800000 */
[----:B------:R-:W5:Y:S02]  /*2cf0*/  LDG.E.U8 R100, desc[UR36][R2.64+0x21] ;  /* 0x0000212402647981 */ /* 0x000f64000c1e1100 */
[----:B-----5:R-:W-:-:S05]  /*2d00*/  PRMT R10, R100, 0x8880, RZ ;  /* 0x00008880640a7816 */ /* 0x020fca00000000ff */
[----:B------:R-:W-:-:S07]  /*2d10*/  IMAD R13, R10, R91, RZ ;  /* 0x0000005b0a0d7224 */ /* 0x000fce00078e02ff */
.L_x_73:
[----:B------:R-:W-:Y:S05]  /*2d20*/  BSYNC B1 ;  /* 0x0000000000017941 */ /* 0x000fea0003800000 */
.L_x_72:
        /* <DEDUP_REMOVED lines=11> */
.L_x_75:
[----:B------:R-:W-:Y:S05]  /*2de0*/  BSYNC B1 ;  /* 0x0000000000017941 */ /* 0x000fea0003800000 */
.L_x_74:
[----:B---3--:R-:W-:Y:S01]  /*2df0*/  @!P4 IMAD R11, R42, R90, R13 ;  /* 0x0000005a2a0bc224 */ /* 0x008fe200078e020d */
[----:B------:R-:W-:Y:S04]  /*2e00*/  BSSY B1, `(.L_x_76) ;  /* 0x0000006000017945 */ /* 0x000fe80003800000 */
[----:B------:R3:W-:Y:S01]  /*2e10*/  @!P4 STG.E.U8 desc[UR36][R6.64+0x20], R11 ;  /* 0x0000200b0600c986 */ /* 0x0007e2000c101124 */
[----:B------:R-:W-:Y:S05]  /*2e20*/  @P3 BRA `(.L_x_77) ;  /* 0x00000000000c3947 */ /* 0x000fea0003800000 */
[----:B------:R-:W5:Y:S02]  /*2e30*/  LDG.E.U8 R100, desc[UR36][R8.64+0x21] ;  /* 0x0000212408647981 */ /* 0x000f64000c1e1100 */
[----:B-----5:R-:W-:-:S05]  /*2e40*/  PRMT R10, R100, 0x8880, RZ ;  /* 0x00008880640a7816 */ /* 0x020fca00000000ff */
[----:B------:R-:W-:-:S07]  /*2e50*/  IMAD R13, R10, R91, RZ ;  /* 0x0000005b0a0d7224 */ /* 0x000fce00078e02ff */
.L_x_77:
[----:B------:R-:W-:Y:S05]  /*2e60*/  BSYNC B1 ;  /* 0x0000000000017941 */ /* 0x000fea0003800000 */
.L_x_76:
[----:B------:R-:W-:Y:S01]  /*2e70*/  @!P3 IMAD R43, R43, R90, R13 ;  /* 0x0000005a2b2bb224 */ /* 0x000fe200078e020d */
[----:B------:R-:W-:Y:S04]  /*2e80*/  BSSY B1, `(.L_x_78) ;  /* 0x0000006000017945 */ /* 0x000fe80003800000 */
[----:B------:R0:W-:Y:S01]  /*2e90*/  @!P3 STG.E.U8 desc[UR36][R6.64+0x21], R43 ;  /* 0x0000212b0600b986 */ /* 0x0001e2000c101124 */
[----:B------:R-:W-:Y:S05]  /*2ea0*/  @P5 BRA `(.L_x_79) ;  /* 0x00000000000c5947 */ /* 0x000fea0003800000 */
[----:B------:R-:W5:Y:S02]  /*2eb0*/  LDG.E.U8 R100, desc[UR36][R2.64+0x28] ;  /* 0x0000282402647981 */ /* 0x000f64000c1e1100 */
[----:B-----5:R-:W-:-:S05]  /*2ec0*/  PRMT R10, R100, 0x8880, RZ ;  /* 0x00008880640a7816 */ /* 0x020fca00000000ff */
[----:B------:R-:W-:-:S07]  /*2ed0*/  IMAD R13, R10, R91, RZ ;  /* 0x0000005b0a0d7224 */ /* 0x000fce00078e02ff */
.L_x_79:
[----:B------:R-:W-:Y:S05]  /*2ee0*/  BSYNC B1 ;  /* 0x0000000000017941 */ /* 0x000fea0003800000 */
.L_x_78:
[----:B---3--:R-:W-:Y:S01]  /*2ef0*/  @!P5 IMAD R11, R44, R90, R13 ;  /* 0x0000005a2c0bd224 */ /* 0x008fe200078e020d */
[----:B------:R-:W-:Y:S04]  /*2f00*/  BSSY B1, `(.L_x_80) ;  /* 0x0000006000017945 */ /* 0x000fe80003800000 */
[----:B------:R3:W-:Y:S01]  /*2f10*/  @!P5 STG.E.U8 desc[UR36][R4.64+0x28], R11 ;  /* 0x0000280b0400d986 */ /* 0x0007e2000c101124 */
[----:B------:R-:W-:Y:S05]  /*2f20*/  @P2 BRA `(.L_x_81) ;  /* 0x00000000000c2947 */ /* 0x000fea0003800000 */
[----:B------:R-:W5:Y:S02]  /*2f30*/  LDG.E.U8 R100, desc[UR36][R2.64+0x29] ;  /* 0x0000292402647981 */ /* 0x000f64000c1e1100 */
[----:B-----5:R-:W-:-:S05]  /*2f40*/  PRMT R10, R100, 0x8880, RZ ;  /* 0x00008880640a7816 */ /* 0x020fca00000000ff */
[----:B------:R-:W-:-:S07]  /*2f50*/  IMAD R13, R10, R91, RZ ;  /* 0x0000005b0a0d7224 */ /* 0x000fce00078e02ff */
.L_x_81:
[----:B------:R-:W-:Y:S05]  /*2f60*/  BSYNC B1 ;  /* 0x0000000000017941 */ /* 0x000fea0003800000 */
.L_x_80:
        /* <DEDUP_REMOVED lines=11> */
.L_x_83:
[----:B------:R-:W-:Y:S05]  /*3020*/  BSYNC B1 ;  /* 0x0000000000017941 */ /* 0x000fea0003800000 */
.L_x_82:
[----:B---3--:R-:W-:Y:S01]  /*3030*/  @!P4 IMAD R11, R46, R90, R13 ;  /* 0x0000005a2e0bc224 */ /* 0x008fe200078e020d */
[----:B------:R-:W-:Y:S04]  /*3040*/  BSSY B1, `(.L_x_84) ;  /* 0x0000006000017945 */ /* 0x000fe80003800000 */
[----:B------:R3:W-:Y:S01]  /*3050*/  @!P4 STG.E.U8 desc[UR36][R6.64+0x28], R11 ;  /* 0x0000280b0600c986 */ /* 0x0007e2000c101124 */
[----:B------:R-:W-:Y:S05]  /*3060*/  @P3 BRA `(.L_x_85) ;  /* 0x00000000000c3947 */ /* 0x000fea0003800000 */
[----:B------:R-:W5:Y:S02]  /*3070*/  LDG.E.U8 R100, desc[UR36][R8.64+0x29] ;  /* 0x0000292408647981 */ /* 0x000f64000c1e1100 */
[----:B-----5:R-:W-:-:S05]  /*3080*/  PRMT R10, R100, 0x8880, RZ ;  /* 0x00008880640a7816 */ /* 0x020fca00000000ff */
[----:B------:R-:W-:-:S07]  /*3090*/  IMAD R13, R10, R91, RZ ;  /* 0x0000005b0a0d7224 */ /* 0x000fce00078e02ff */
.L_x_85:
[----:B------:R-:W-:Y:S05]  /*30a0*/  BSYNC B1 ;  /* 0x0000000000017941 */ /* 0x000fea0003800000 */
.L_x_84:
[----:B------:R-:W-:Y:S01]  /*30b0*/  @!P3 IMAD R47, R47, R90, R13 ;  /* 0x0000005a2f2fb224 */ /* 0x000fe200078e020d */
[----:B------:R-:W-:Y:S04]  /*30c0*/  BSSY B1, `(.L_x_86) ;  /* 0x0000006000017945 */ /* 0x000fe80003800000 */
[----:B------:R0:W-:Y:S01]  /*30d0*/  @!P3 STG.E.U8 desc[UR36][R6.64+0x29], R47 ;  /* 0x0000292f0600b986 */ /* 0x0001e2000c101124 */
[----:B------:R-:W-:Y:S05]  /*30e0*/  @P5 BRA `(.L_x_87) ;  /* 0x00000000000c5947 */ /* 0x000fea0003800000 */
[----:B------:R-:W5:Y:S02]  /*30f0*/  LDG.E.U8 R100, desc[UR36][R2.64+0x30] ;  /* 0x0000302402647981 */ /* 0x000f64000c1e1100 */
[----:B-----5:R-:W-:-:S05]  /*3100*/  PRMT R10, R100, 0x8880, RZ ;  /* 0x00008880640a7816 */ /* 0x020fca00000000ff */
[----:B------:R-:W-:-:S07]  /*3110*/  IMAD R13, R10, R91, RZ ;  /* 0x0000005b0a0d7224 */ /* 0x000fce00078e02ff */
.L_x_87:
[----:B------:R-:W-:Y:S05]  /*3120*/  BSYNC B1 ;  /* 0x0000000000017941 */ /* 0x000fea0003800000 */
.L_x_86:
[----:B---3--:R-:W-:Y:S01]  /*3130*/  @!P5 IMAD R11, R48, R90, R13 ;  /* 0x0000005a300bd224 */ /* 0x008fe200078e020d */
[----:B------:R-:W-:Y:S04]  /*3140*/  BSSY B1, `(.L_x_88) ;  /* 0x0000006000017945 */ /* 0x000fe80003800000 */
[----:B------:R3:W-:Y:S01]  /*3150*/  @!P5 STG.E.U8 desc[UR36][R4.64+0x30], R11 ;  /* 0x0000300b0400d986 */ /* 0x0007e2000c101124 */
[----:B------:R-:W-:Y:S05]  /*3160*/  @P2 BRA `(.L_x_89) ;  /* 0x00000000000c2947 */ /* 0x000fea0003800000 */
[----:B------:R-:W5:Y:S02]  /*3170*/  LDG.E.U8 R100, desc[UR36][R2.64+0x31] ;  /* 0x0000312402647981 */ /* 0x000f64000c1e1100 */
[----:B-----5:R-:W-:-:S05]  /*3180*/  PRMT R10, R100, 0x8880, RZ ;  /* 0x00008880640a7816 */ /* 0x020fca00000000ff */
[----:B------:R-:W-:-:S07]  /*3190*/  IMAD R13, R10, R91, RZ ;  /* 0x0000005b0a0d7224 */ /* 0x000fce00078e02ff */
.L_x_89:
[----:B------:R-:W-:Y:S05]  /*31a0*/  BSYNC B1 ;  /* 0x0000000000017941 */ /* 0x000fea0003800000 */
.L_x_88:
        /* <DEDUP_REMOVED lines=11> */
.L_x_91:
[----:B------:R-:W-:Y:S05]  /*3260*/  BSYNC B1 ;  /* 0x0000000000017941 */ /* 0x000fea0003800000 */
.L_x_90:
[----:B---3--:R-:W-:Y:S01]  /*3270*/  @!P4 IMAD R11, R50, R90, R13 ;  /* 0x0000005a320bc224 */ /* 0x008fe200078e020d */
[----:B------:R-:W-:Y:S04]  /*3280*/  BSSY B1, `(.L_x_92) ;  /* 0x0000006000017945 */ /* 0x000fe80003800000 */
[----:B------:R3:W-:Y:S01]  /*3290*/  @!P4 STG.E.U8 desc[UR36][R6.64+0x30], R11 ;  /* 0x0000300b0600c986 */ /* 0x0007e2000c101124 */
[----:B------:R-:W-:Y:S05]  /*32a0*/  @P3 BRA `(.L_x_93) ;  /* 0x00000000000c3947 */ /* 0x000fea0003800000 */
[----:B------:R-:W5:Y:S02]  /*32b0*/  LDG.E.U8 R100, desc[UR36][R8.64+0x31] ;  /* 0x0000312408647981 */ /* 0x000f64000c1e1100 */
[----:B-----5:R-:W-:-:S05]  /*32c0*/  PRMT R10, R100, 0x8880, RZ ;  /* 0x00008880640a7816 */ /* 0x020fca00000000ff */
[----:B------:R-:W-:-:S07]  /*32d0*/  IMAD R13, R10, R91, RZ ;  /* 0x0000005b0a0d7224 */ /* 0x000fce00078e02ff */
.L_x_93:
[----:B------:R-:W-:Y:S05]  /*32e0*/  BSYNC B1 ;  /* 0x0000000000017941 */ /* 0x000fea0003800000 */
.L_x_92:
[----:B------:R-:W-:Y:S01]  /*32f0*/  @!P3 IMAD R51, R51, R90, R13 ;  /* 0x0000005a3333b224 */ /* 0x000fe200078e020d */
[----:B------:R-:W-:Y:S04]  /*3300*/  BSSY B1, `(.L_x_94) ;  /* 0x0000006000017945 */ /* 0x000fe80003800000 */
[----:B------:R0:W-:Y:S01]  /*3310*/  @!P3 STG.E.U8 desc[UR36][R6.64+0x31], R51 ;  /* 0x000031330600b986 */ /* 0x0001e2000c101124 */
[----:B------:R-:W-:Y:S05]  /*3320*/  @P5 BRA `(.L_x_95) ;  /* 0x00000000000c5947 */ /* 0x000fea0003800000 */
[----:B------:R-:W5:Y:S02]  /*3330*/  LDG.E.U8 R100, desc[UR36][R2.64+0x38] ;  /* 0x0000382402647981 */ /* 0x000f64000c1e1100 */
[----:B-----5:R-:W-:-:S05]  /*3340*/  PRMT R10, R100, 0x8880, RZ ;  /* 0x00008880640a7816 */ /* 0x020fca00000000ff */
[----:B------:R-:W-:-:S07]  /*3350*/  IMAD R13, R10, R91, RZ ;  /* 0x0000005b0a0d7224 */ /* 0x000fce00078e02ff */
.L_x_95:
[----:B------:R-:W-:Y:S05]  /*3360*/  BSYNC B1 ;  /* 0x0000000000017941 */ /* 0x000fea0003800000 */
.L_x_94:
[----:B---3--:R-:W-:Y:S01]  /*3370*/  @!P5 IMAD R11, R52, R90, R13 ;  /* 0x0000005a340bd224 */ /* 0x008fe200078e020d */
[----:B------:R-:W-:Y:S04]  /*3380*/  BSSY B1, `(.L_x_96) ;  /* 0x0000006000017945 */ /* 0x000fe80003800000 */
[----:B------:R3:W-:Y:S01]  /*3390*/  @!P5 STG.E.U8 desc[UR36][R4.64+0x38], R11 ;  /* 0x0000380b0400d986 */ /* 0x0007e2000c101124 */
[----:B------:R-:W-:Y:S05]  /*33a0*/  @P2 BRA `(.L_x_97) ;  /* 0x00000000000c2947 */ /* 0x000fea0003800000 */
[----:B------:R-:W5:Y:S02]  /*33b0*/  LDG.E.U8 R100, desc[UR36][R2.64+0x39] ;  /* 0x0000392402647981 */ /* 0x000f64000c1e1100 */
[----:B-----5:R-:W-:-:S05]  /*33c0*/  PRMT R10, R100, 0x8880, RZ ;  /* 0x00008880640a7816 */ /* 0x020fca00000000ff */
[----:B------:R-:W-:-:S07]  /*33d0*/  IMAD R13, R10, R91, RZ ;  /* 0x0000005b0a0d7224 */ /* 0x000fce00078e02ff */
.L_x_97:
[----:B------:R-:W-:Y:S05]  /*33e0*/  BSYNC B1 ;  /* 0x0000000000017941 */ /* 0x000fea0003800000 */
.L_x_96:
        /* <DEDUP_REMOVED lines=11> */
.L_x_99:
[----:B------:R-:W-:Y:S05]  /*34a0*/  BSYNC B1 ;  /* 0x0000000000017941 */ /* 0x000fea0003800000 */
.L_x_98:
[----:B---3--:R-:W-:Y:S01]  /*34b0*/  @!P4 IMAD R11, R54, R90, R13 ;  /* 0x0000005a360bc224 */ /* 0x008fe200078e020d */
[----:B------:R-:W-:Y:S04]  /*34c0*/  BSSY B1, `(.L_x_100) ;  /* 0x0000006000017945 */ /* 0x000fe80003800000 */
[----:B------:R3:W-:Y:S01]  /*34d0*/  @!P4 STG.E.U8 desc[UR36][R6.64+0x38], R11 ;  /* 0x0000380b0600c986 */ /* 0x0007e2000c101124 */
[----:B------:R-:W-:Y:S05]  /*34e0*/  @P3 BRA `(.L_x_101) ;  /* 0x00000000000c3947 */ /* 0x000fea0003800000 */
[----:B------:R-:W5:Y:S02]  /*34f0*/  LDG.E.U8 R100, desc[UR36][R8.64+0x39] ;  /* 0x0000392408647981 */ /* 0x000f64000c1e1100 */
[----:B-----5:R-:W-:-:S05]  /*3500*/  PRMT R10, R100, 0x8880, RZ ;  /* 0x00008880640a7816 */ /* 0x020fca00000000ff */
[----:B------:R-:W-:-:S07]  /*3510*/  IMAD R13, R10, R91, RZ ;  /* 0x0000005b0a0d7224 */ /* 0x000fce00078e02ff */
.L_x_101:
[----:B------:R-:W-:Y:S05]  /*3520*/  BSYNC B1 ;  /* 0x0000000000017941 */ /* 0x000fea0003800000 */
.L_x_100:
[----:B------:R-:W-:Y:S01]  /*3530*/  @!P3 IMAD R55, R55, R90, R13 ;  /* 0x0000005a3737b224 */ /* 0x000fe200078e020d */
[----:B------:R-:W-:Y:S04]  /*3540*/  BSSY B1, `(.L_x_102) ;  /* 0x0000006000017945 */ /* 0x000fe80003800000 */
[----:B------:R0:W-:Y:S01]  /*3550*/  @!P3 STG.E.U8 desc[UR36][R6.64+0x39], R55 ;  /* 0x000039370600b986 */ /* 0x0001e2000c101124 */
[----:B------:R-:W-:Y:S05]  /*3560*/  @P5 BRA `(.L_x_103) ;  /* 0x00000000000c5947 */ /* 0x000fea0003800000 */
[----:B------:R-:W5:Y:S02]  /*3570*/  LDG.E.U8 R100, desc[UR36][R2.64+0x40] ;  /* 0x0000402402647981 */ /* 0x000f64000c1e1100 */
[----:B-----5:R-:W-:-:S05]  /*3580*/  PRMT R10, R100, 0x8880, RZ ;  /* 0x00008880640a7816 */ /* 0x020fca00000000ff */
[----:B------:R-:W-:-:S07]  /*3590*/  IMAD R13, R10, R91, RZ ;  /* 0x0000005b0a0d7224 */ /* 0x000fce00078e02ff */
.L_x_103:
[----:B------:R-:W-:Y:S05]  /*35a0*/  BSYNC B1 ;  /* 0x0000000000017941 */ /* 0x000fea0003800000 */
.L_x_102:
[----:B---3--:R-:W-:Y:S01]  /*35b0*/  @!P5 IMAD R11, R56, R90, R13 ;  /* 0x0000005a380bd224 */ /* 0x008fe200078e020d */
[----:B------:R-:W-:Y:S04]  /*35c0*/  BSSY B1, `(.L_x_104) ;  /* 0x0000006000017945 */ /* 0x000fe80003800000 */
[----:B------:R3:W-:Y:S01]  /*35d0*/  @!P5 STG.E.U8 desc[UR36][R4.64+0x40], R11 ;  /* 0x0000400b0400d986 */ /* 0x0007e2000c101124 */
[----:B------:R-:W-:Y:S05]  /*35e0*/  @P2 BRA `(.L_x_105) ;  /* 0x00000000000c2947 */ /* 0x000fea0003800000 */
[----:B------:R-:W5:Y:S02]  /*35f0*/  LDG.E.U8 R100, desc[UR36][R2.64+0x41] ;  /* 0x0000412402647981 */ /* 0x000f64000c1e1100 */
[----:B-----5:R-:W-:-:S05]  /*3600*/  PRMT R10, R100, 0x8880, RZ ;  /* 0x00008880640a7816 */ /* 0x020fca00000000ff */
[----:B------:R-:W-:-:S07]  /*3610*/  IMAD R13, R10, R91, RZ ;  /* 0x0000005b0a0d7224 */ /* 0x000fce00078e02ff */
.L_x_105:
[----:B------:R-:W-:Y:S05]  /*3620*/  BSYNC B1 ;  /* 0x0000000000017941 */ /* 0x000fea0003800000 */
.L_x_104:
        /* <DEDUP_REMOVED lines=11> */
.L_x_107:
[----:B------:R-:W-:Y:S05]  /*36e0*/  BSYNC B1 ;  /* 0x0000000000017941 */ /* 0x000fea0003800000 */
.L_x_106:
[----:B---3--:R-:W-:Y:S01]  /*36f0*/  @!P4 IMAD R11, R58, R90, R13 ;  /* 0x0000005a3a0bc224 */ /* 0x008fe200078e020d */
[----:B------:R-:W-:Y:S04]  /*3700*/  BSSY B1, `(.L_x_108) ;  /* 0x0000006000017945 */ /* 0x000fe80003800000 */
[----:B------:R3:W-:Y:S01]  /*3710*/  @!P4 STG.E.U8 desc[UR36][R6.64+0x40], R11 ;  /* 0x0000400b0600c986 */ /* 0x0007e2000c101124 */
[----:B------:R-:W-:Y:S05]  /*3720*/  @P3 BRA `(.L_x_109) ;  /* 0x00000000000c3947 */ /* 0x000fea0003800000 */
[----:B------:R-:W5:Y:S02]  /*3730*/  LDG.E.U8 R100, desc[UR36][R8.64+0x41] ;  /* 0x0000412408647981 */ /* 0x000f64000c1e1100 */
[----:B-----5:R-:W-:-:S05]  /*3740*/  PRMT R10, R100, 0x8880, RZ ;  /* 0x00008880640a7816 */ /* 0x020fca00000000ff */
[----:B------:R-:W-:-:S07]  /*3750*/  IMAD R13, R10, R91, RZ ;  /* 0x0000005b0a0d7224 */ /* 0x000fce00078e02ff */
.L_x_109:
[----:B------:R-:W-:Y:S05]  /*3760*/  BSYNC B1 ;  /* 0x0000000000017941 */ /* 0x000fea0003800000 */
.L_x_108:
[----:B------:R-:W-:Y:S01]  /*3770*/  @!P3 IMAD R59, R59, R90, R13 ;  /* 0x0000005a3b3bb224 */ /* 0x000fe200078e020d */
[----:B------:R-:W-:Y:S04]  /*3780*/  BSSY B1, `(.L_x_110) ;  /* 0x0000006000017945 */ /* 0x000fe80003800000 */
[----:B------:R0:W-:Y:S01]  /*3790*/  @!P3 STG.E.U8 desc[UR36][R6.64+0x41], R59 ;  /* 0x0000413b0600b986 */ /* 0x0001e2000c101124 */
[----:B------:R-:W-:Y:S05]  /*37a0*/  @P5 BRA `(.L_x_111) ;  /* 0x00000000000c5947 */ /* 0x000fea0003800000 */
[----:B------:R-:W5:Y:S02]  /*37b0*/  LDG.E.U8 R100, desc[UR36][R2.64+0x48] ;  /* 0x0000482402647981 */ /* 0x000f64000c1e1100 */
[----:B-----5:R-:W-:-:S05]  /*37c0*/  PRMT R10, R100, 0x8880, RZ ;  /* 0x00008880640a7816 */ /* 0x020fca00000000ff */
[----:B------:R-:W-:-:S07]  /*37d0*/  IMAD R13, R10, R91, RZ ;  /* 0x0000005b0a0d7224 */ /* 0x000fce00078e02ff */
.L_x_111:
[----:B------:R-:W-:Y:S05]  /*37e0*/  BSYNC B1 ;  /* 0x0000000000017941 */ /* 0x000fea0003800000 */
.L_x_110:
[----:B---3--:R-:W-:Y:S01]  /*37f0*/  @!P5 IMAD R11, R60, R90, R13 ;  /* 0x0000005a3c0bd224 */ /* 0x008fe200078e020d */
[----:B------:R-:W-:Y:S04]  /*3800*/  BSSY B1, `(.L_x_112) ;  /* 0x0000006000017945 */ /* 0x000fe80003800000 */
[----:B------:R3:W-:Y:S01]  /*3810*/  @!P5 STG.E.U8 desc[UR36][R4.64+0x48], R11 ;  /* 0x0000480b0400d986 */ /* 0x0007e2000c101124 */
[----:B------:R-:W-:Y:S05]  /*3820*/  @P2 BRA `(.L_x_113) ;  /* 0x00000000000c2947 */ /* 0x000fea0003800000 */
[----:B------:R-:W5:Y:S02]  /*3830*/  LDG.E.U8 R100, desc[UR36][R2.64+0x49] ;  /* 0x0000492402647981 */ /* 0x000f64000c1e1100 */
[----:B-----5:R-:W-:-:S05]  /*3840*/  PRMT R10, R100, 0x8880, RZ ;  /* 0x00008880640a7816 */ /* 0x020fca00000000ff */
[----:B------:R-:W-:-:S07]  /*3850*/  IMAD R13, R10, R91, RZ ;  /* 0x0000005b0a0d7224 */ /* 0x000fce00078e02ff */
.L_x_113:
[----:B------:R-:W-:Y:S05]  /*3860*/  BSYNC B1 ;  /* 0x0000000000017941 */ /* 0x000fea0003800000 */
.L_x_112:
        /* <DEDUP_REMOVED lines=11> */
.L_x_115:
[----:B------:R-:W-:Y:S05]  /*3920*/  BSYNC B1 ;  /* 0x0000000000017941 */ /* 0x000fea0003800000 */
.L_x_114:
[----:B---3--:R-:W-:Y:S01]  /*3930*/  @!P4 IMAD R11, R62, R90, R13 ;  /* 0x0000005a3e0bc224 */ /* 0x008fe200078e020d */
[----:B------:R-:W-:Y:S04]  /*3940*/  BSSY B1, `(.L_x_116) ;  /* 0x0000006000017945 */ /* 0x000fe80003800000 */
[----:B------:R3:W-:Y:S01]  /*3950*/  @!P4 STG.E.U8 desc[UR36][R6.64+0x48], R11 ;  /* 0x0000480b0600c986 */ /* 0x0007e2000c101124 */
[----:B------:R-:W-:Y:S05]  /*3960*/  @P3 BRA `(.L_x_117) ;  /* 0x00000000000c3947 */ /* 0x000fea0003800000 */
[----:B------:R-:W5:Y:S02]  /*3970*/  LDG.E.U8 R100, desc[UR36][R8.64+0x49] ;  /* 0x0000492408647981 */ /* 0x000f64000c1e1100 */
[----:B-----5:R-:W-:-:S05]  /*3980*/  PRMT R10, R100, 0x8880, RZ ;  /* 0x00008880640a7816 */ /* 0x020fca00000000ff */
[----:B------:R-:W-:-:S07]  /*3990*/  IMAD R13, R10, R91, RZ ;  /* 0x0000005b0a0d7224 */ /* 0x000fce00078e02ff */
.L_x_117:
[----:B------:R-:W-:Y:S05]  /*39a0*/  BSYNC B1 ;  /* 0x0000000000017941 */ /* 0x000fea0003800000 */
.L_x_116:
[----:B------:R-:W-:Y:S01]  /*39b0*/  @!P3 IMAD R63, R63, R90, R13 ;  /* 0x0000005a3f3fb224 */ /* 0x000fe200078e020d */
[----:B------:R-:W-:Y:S04]  /*39c0*/  BSSY B1, `(.L_x_118) ;  /* 0x0000006000017945 */ /* 0x000fe80003800000 */
[----:B------:R0:W-:Y:S01]  /*39d0*/  @!P3 STG.E.U8 desc[UR36][R6.64+0x49], R63 ;  /* 0x0000493f0600b986 */ /* 0x0001e2000c101124 */
[----:B------:R-:W-:Y:S05]  /*39e0*/  @P5 BRA `(.L_x_119) ;  /* 0x00000000000c5947 */ /* 0x000fea0003800000 */
[----:B------:R-:W5:Y:S02]  /*39f0*/  LDG.E.U8 R100, desc[UR36][R2.64+0x50] ;  /* 0x0000502402647981 */ /* 0x000f64000c1e1100 */
[----:B-----5:R-:W-:-:S05]  /*3a00*/  PRMT R10, R100, 0x8880, RZ ;  /* 0x00008880640a7816 */ /* 0x020fca00000000ff */
[----:B------:R-:W-:-:S07]  /*3a10*/  IMAD R13, R10, R91, RZ ;  /* 0x0000005b0a0d7224 */ /* 0x000fce00078e02ff */
.L_x_119:
[----:B------:R-:W-:Y:S05]  /*3a20*/  BSYNC B1 ;  /* 0x0000000000017941 */ /* 0x000fea0003800000 */
.L_x_118:
[----:B---3--:R-:W-:Y:S01]  /*3a30*/  @!P5 IMAD R11, R64, R90, R13 ;  /* 0x0000005a400bd224 */ /* 0x008fe200078e020d */
[----:B------:R-:W-:Y:S04]  /*3a40*/  BSSY B1, `(.L_x_120) ;  /* 0x0000006000017945 */ /* 0x000fe80003800000 */
[----:B------:R3:W-:Y:S01]  /*3a50*/  @!P5 STG.E.U8 desc[UR36][R4.64+0x50], R11 ;  /* 0x0000500b0400d986 */ /* 0x0007e2000c101124 */
[----:B------:R-:W-:Y:S05]  /*3a60*/  @P2 BRA `(.L_x_121) ;  /* 0x00000000000c2947 */ /* 0x000fea0003800000 */
[----:B------:R-:W5:Y:S02]  /*3a70*/  LDG.E.U8 R100, desc[UR36][R2.64+0x51] ;  /* 0x0000512402647981 */ /* 0x000f64000c1e1100 */
[----:B-----5:R-:W-:-:S05]  /*3a80*/  PRMT R10, R100, 0x8880, RZ ;  /* 0x00008880640a7816 */ /* 0x020fca00000000ff */
[----:B------:R-:W-:-:S07]  /*3a90*/  IMAD R13, R10, R91, RZ ;  /* 0x0000005b0a0d7224 */ /* 0x000fce00078e02ff */
.L_x_121:
[----:B------:R-:W-:Y:S05]  /*3aa0*/  BSYNC B1 ;  /* 0x0000000000017941 */ /* 0x000fea0003800000 */
.L_x_120:
        /* <DEDUP_REMOVED lines=11> */
.L_x_123:
[----:B------:R-:W-:Y:S05]  /*3b60*/  BSYNC B1 ;  /* 0x0000000000017941 */ /* 0x000fea0003800000 */
.L_x_122:
[----:B---3--:R-:W-:Y:S01]  /*3b70*/  @!P4 IMAD R11, R66, R90, R13 ;  /* 0x0000005a420bc224 */ /* 0x008fe200078e020d */
[----:B------:R-:W-:Y:S04]  /*3b80*/  BSSY B1, `(.L_x_124) ;  /* 0x0000006000017945 */ /* 0x000fe80003800000 */
[----:B------:R3:W-:Y:S01]  /*3b90*/  @!P4 STG.E.U8 desc[UR36][R6.64+0x50], R11 ;  /* 0x0000500b0600c986 */ /* 0x0007e2000c101124 */
[----:B------:R-:W-:Y:S05]  /*3ba0*/  @P3 BRA `(.L_x_125) ;  /* 0x00000000000c3947 */ /* 0x000fea0003800000 */
[----:B------:R-:W5:Y:S02]  /*3bb0*/  LDG.E.U8 R100, desc[UR36][R8.64+0x51] ;  /* 0x0000512408647981 */ /* 0x000f64000c1e1100 */
[----:B-----5:R-:W-:-:S05]  /*3bc0*/  PRMT R10, R100, 0x8880, RZ ;  /* 0x00008880640a7816 */ /* 0x020fca00000000ff */
[----:B------:R-:W-:-:S07]  /*3bd0*/  IMAD R13, R10, R91, RZ ;  /* 0x0000005b0a0d7224 */ /* 0x000fce00078e02ff */
.L_x_125:
[----:B------:R-:W-:Y:S05]  /*3be0*/  BSYNC B1 ;  /* 0x0000000000017941 */ /* 0x000fea0003800000 */
.L_x_124:
[----:B------:R-:W-:Y:S01]  /*3bf0*/  @!P3 IMAD R67, R67, R90, R13 ;  /* 0x0000005a4343b224 */ /* 0x000fe200078e020d */
[----:B------:R-:W-:Y:S04]  /*3c00*/  BSSY B1, `(.L_x_126) ;  /* 0x0000006000017945 */ /* 0x000fe80003800000 */
[----:B------:R0:W-:Y:S01]  /*3c10*/  @!P3 STG.E.U8 desc[UR36][R6.64+0x51], R67 ;  /* 0x000051430600b986 */ /* 0x0001e2000c101124 */
[----:B------:R-:W-:Y:S05]  /*3c20*/  @P5 BRA `(.L_x_127) ;  /* 0x00000000000c5947 */ /* 0x000fea0003800000 */
[----:B------:R-:W5:Y:S02]  /*3c30*/  LDG.E.U8 R100, desc[UR36][R2.64+0x58] ;  /* 0x0000582402647981 */ /* 0x000f64000c1e1100 */
[----:B-----5:R-:W-:-:S05]  /*3c40*/  PRMT R10, R100, 0x8880, RZ ;  /* 0x00008880640a7816 */ /* 0x020fca00000000ff */
[----:B------:R-:W-:-:S07]  /*3c50*/  IMAD R13, R10, R91, RZ ;  /* 0x0000005b0a0d7224 */ /* 0x000fce00078e02ff */
.L_x_127:
[----:B------:R-:W-:Y:S05]  /*3c60*/  BSYNC B1 ;  /* 0x0000000000017941 */ /* 0x000fea0003800000 */
.L_x_126:
[----:B---3--:R-:W-:Y:S01]  /*3c70*/  @!P5 IMAD R11, R68, R90, R13 ;  /* 0x0000005a440bd224 */ /* 0x008fe200078e020d */
[----:B------:R-:W-:Y:S04]  /*3c80*/  BSSY B1, `(.L_x_128) ;  /* 0x0000006000017945 */ /* 0x000fe80003800000 */
[----:B------:R3:W-:Y:S01]  /*3c90*/  @!P5 STG.E.U8 desc[UR36][R4.64+0x58], R11 ;  /* 0x0000580b0400d986 */ /* 0x0007e2000c101124 */
[----:B------:R-:W-:Y:S05]  /*3ca0*/  @P2 BRA `(.L_x_129) ;  /* 0x00000000000c2947 */ /* 0x000fea0003800000 */
[----:B------:R-:W5:Y:S02]  /*3cb0*/  LDG.E.U8 R100, desc[UR36][R2.64+0x59] ;  /* 0x0000592402647981 */ /* 0x000f64000c1e1100 */
[----:B-----5:R-:W-:-:S05]  /*3cc0*/  PRMT R10, R100, 0x8880, RZ ;  /* 0x00008880640a7816 */ /* 0x020fca00000000ff */
[----:B------:R-:W-:-:S07]  /*3cd0*/  IMAD R13, R10, R91, RZ ;  /* 0x0000005b0a0d7224 */ /* 0x000fce00078e02ff */
.L_x_129:
[----:B------:R-:W-:Y:S05]  /*3ce0*/  BSYNC B1 ;  /* 0x0000000000017941 */ /* 0x000fea0003800000 */
.L_x_128:
        /* <DEDUP_REMOVED lines=11> */
.L_x_131:
[----:B------:R-:W-:Y:S05]  /*3da0*/  BSYNC B1 ;  /* 0x0000000000017941 */ /* 0x000fea0003800000 */
.L_x_130:
[----:B---3--:R-:W-:Y:S01]  /*3db0*/  @!P4 IMAD R11, R70, R90, R13 ;  /* 0x0000005a460bc224 */ /* 0x008fe200078e020d */
[----:B------:R-:W-:Y:S04]  /*3dc0*/  BSSY B1, `(.L_x_132) ;  /* 0x0000006000017945 */ /* 0x000fe80003800000 */
[----:B------:R3:W-:Y:S01]  /*3dd0*/  @!P4 STG.E.U8 desc[UR36][R6.64+0x58], R11 ;  /* 0x0000580b0600c986 */ /* 0x0007e2000c101124 */
[----:B------:R-:W-:Y:S05]  /*3de0*/  @P3 BRA `(.L_x_133) ;  /* 0x00000000000c3947 */ /* 0x000fea0003800000 */
[----:B------:R-:W5:Y:S02]  /*3df0*/  LDG.E.U8 R100, desc[UR36][R8.64+0x59] ;  /* 0x0000592408647981 */ /* 0x000f64000c1e1100 */
[----:B-----5:R-:W-:-:S05]  /*3e00*/  PRMT R10, R100, 0x8880, RZ ;  /* 0x00008880640a7816 */ /* 0x020fca00000000ff */
[----:B------:R-:W-:-:S07]  /*3e10*/  IMAD R13, R10, R91, RZ ;  /* 0x0000005b0a0d7224 */ /* 0x000fce00078e02ff */
.L_x_133:
[----:B------:R-:W-:Y:S05]  /*3e20*/  BSYNC B1 ;  /* 0x0000000000017941 */ /* 0x000fea0003800000 */
.L_x_132:
[----:B------:R-:W-:Y:S01]  /*3e30*/  @!P3 IMAD R71, R71, R90, R13 ;  /* 0x0000005a4747b224 */ /* 0x000fe200078e020d */
[----:B------:R-:W-:Y:S04]  /*3e40*/  BSSY B1, `(.L_x_134) ;  /* 0x0000006000017945 */ /* 0x000fe80003800000 */
[----:B------:R0:W-:Y:S01]  /*3e50*/  @!P3 STG.E.U8 desc[UR36][R6.64+0x59], R71 ;  /* 0x000059470600b986 */ /* 0x0001e2000c101124 */
[----:B------:R-:W-:Y:S05]  /*3e60*/  @P5 BRA `(.L_x_135) ;  /* 0x00000000000c5947 */ /* 0x000fea0003800000 */
[----:B------:R-:W5:Y:S02]  /*3e70*/  LDG.E.U8 R100, desc[UR36][R2.64+0x60] ;  /* 0x0000602402647981 */ /* 0x000f64000c1e1100 */
[----:B-----5:R-:W-:-:S05]  /*3e80*/  PRMT R10, R100, 0x8880, RZ ;  /* 0x00008880640a7816 */ /* 0x020fca00000000ff */
[----:B------:R-:W-:-:S07]  /*3e90*/  IMAD R13, R10, R91, RZ ;  /* 0x0000005b0a0d7224 */ /* 0x000fce00078e02ff */
.L_x_135:
[----:B------:R-:W-:Y:S05]  /*3ea0*/  BSYNC B1 ;  /* 0x0000000000017941 */ /* 0x000fea0003800000 */
.L_x_134:
[----:B---3--:R-:W-:Y:S01]  /*3eb0*/  @!P5 IMAD R11, R72, R90, R13 ;  /* 0x0000005a480bd224 */ /* 0x008fe200078e020d */
[----:B------:R-:W-:Y:S04]  /*3ec0*/  BSSY B1, `(.L_x_136) ;  /* 0x0000006000017945 */ /* 0x000fe80003800000 */
[----:B------:R3:W-:Y:S01]  /*3ed0*/  @!P5 STG.E.U8 desc[UR36][R4.64+0x60], R11 ;  /* 0x0000600b0400d986 */ /* 0x0007e2000c101124 */
[----:B------:R-:W-:Y:S05]  /*3ee0*/  @P2 BRA `(.L_x_137) ;  /* 0x00000000000c2947 */ /* 0x000fea0003800000 */
[----:B------:R-:W5:Y:S02]  /*3ef0*/  LDG.E.U8 R100, desc[UR36][R2.64+0x61] ;  /* 0x0000612402647981 */ /* 0x000f64000c1e1100 */
[----:B-----5:R-:W-:-:S05]  /*3f00*/  PRMT R10, R100, 0x8880, RZ ;  /* 0x00008880640a7816 */ /* 0x020fca00000000ff */
[----:B------:R-:W-:-:S07]  /*3f10*/  IMAD R13, R10, R91, RZ ;  /* 0x0000005b0a0d7224 */ /* 0x000fce00078e02ff */
.L_x_137:
[----:B------:R-:W-:Y:S05]  /*3f20*/  BSYNC B1 ;  /* 0x0000000000017941 */ /* 0x000fea0003800000 */
.L_x_136:
        /* <DEDUP_REMOVED lines=11> */
.L_x_139:
[----:B------:R-:W-:Y:S05]  /*3fe0*/  BSYNC B1 ;  /* 0x0000000000017941 */ /* 0x000fea0003800000 */
.L_x_138:
[----:B---3--:R-:W-:Y:S01]  /*3ff0*/  @!P4 IMAD R11, R74, R90, R13 ;  /* 0x0000005a4a0bc224 */ /* 0x008fe200078e020d */
[----:B------:R-:W-:Y:S04]  /*4000*/  BSSY B1, `(.L_x_140) ;  /* 0x0000006000017945 */ /* 0x000fe80003800000 */
[----:B------:R3:W-:Y:S01]  /*4010*/  @!P4 STG.E.U8 desc[UR36][R6.64+0x60], R11 ;  /* 0x0000600b0600c986 */ /* 0x0007e2000c101124 */
[----:B------:R-:W-:Y:S05]  /*4020*/  @P3 BRA `(.L_x_141) ;  /* 0x00000000000c3947 */ /* 0x000fea0003800000 */
[----:B------:R-:W5:Y:S02]  /*4030*/  LDG.E.U8 R100, desc[UR36][R8.64+0x61] ;  /* 0x0000612408647981 */ /* 0x000f64000c1e1100 */
[----:B-----5:R-:W-:-:S05]  /*4040*/  PRMT R10, R100, 0x8880, RZ ;  /* 0x00008880640a7816 */ /* 0x020fca00000000ff */
[----:B------:R-:W-:-:S07]  /*4050*/  IMAD R13, R10, R91, RZ ;  /* 0x0000005b0a0d7224 */ /* 0x000fce00078e02ff */
.L_x_141:
[----:B------:R-:W-:Y:S05]  /*4060*/  BSYNC B1 ;  /* 0x0000000000017941 */ /* 0x000fea0003800000 */
.L_x_140:
[----:B------:R-:W-:Y:S01]  /*4070*/  @!P3 IMAD R75, R75, R90, R13 ;  /* 0x0000005a4b4bb224 */ /* 0x000fe200078e020d */
[----:B------:R-:W-:Y:S04]  /*4080*/  BSSY B1, `(.L_x_142) ;  /* 0x0000006000017945 */ /* 0x000fe80003800000 */
[----:B------:R0:W-:Y:S01]  /*4090*/  @!P3 STG.E.U8 desc[UR36][R6.64+0x61], R75 ;  /* 0x0000614b0600b986 */ /* 0x0001e2000c101124 */
[----:B------:R-:W-:Y:S05]  /*40a0*/  @P5 BRA `(.L_x_143) ;  /* 0x00000000000c5947 */ /* 0x000fea0003800000 */
[----:B------:R-:W5:Y:S02]  /*40b0*/  LDG.E.U8 R100, desc[UR36][R2.64+0x68] ;  /* 0x0000682402647981 */ /* 0x000f64000c1e1100 */
[----:B-----5:R-:W-:-:S05]  /*40c0*/  PRMT R10, R100, 0x8880, RZ ;  /* 0x00008880640a7816 */ /* 0x020fca00000000ff */
[----:B------:R-:W-:-:S07]  /*40d0*/  IMAD R13, R10, R91, RZ ;  /* 0x0000005b0a0d7224 */ /* 0x000fce00078e02ff */
.L_x_143:
[----:B------:R-:W-:Y:S05]  /*40e0*/  BSYNC B1 ;  /* 0x0000000000017941 */ /* 0x000fea0003800000 */
.L_x_142:
[----:B---3--:R-:W-:Y:S01]  /*40f0*/  @!P5 IMAD R11, R76, R90, R13 ;  /* 0x0000005a4c0bd224 */ /* 0x008fe200078e020d */
[----:B------:R-:W-:Y:S04]  /*4100*/  BSSY B1, `(.L_x_144) ;  /* 0x0000006000017945 */ /* 0x000fe80003800000 */
[----:B------:R3:W-:Y:S01]  /*4110*/  @!P5 STG.E.U8 desc[UR36][R4.64+0x68], R11 ;  /* 0x0000680b0400d986 */ /* 0x0007e2000c101124 */
[----:B------:R-:W-:Y:S05]  /*4120*/  @P2 BRA `(.L_x_145) ;  /* 0x00000000000c2947 */ /* 0x000fea0003800000 */
[----:B------:R-:W5:Y:S02]  /*4130*/  LDG.E.U8 R100, desc[UR36][R2.64+0x69] ;  /* 0x0000692402647981 */ /* 0x000f64000c1e1100 */
[----:B-----5:R-:W-:-:S05]  /*4140*/  PRMT R10, R100, 0x8880, RZ ;  /* 0x00008880640a7816 */ /* 0x020fca00000000ff */
[----:B------:R-:W-:-:S07]  /*4150*/  IMAD R13, R10, R91, RZ ;  /* 0x0000005b0a0d7224 */ /* 0x000fce00078e02ff */
.L_x_145:
[----:B------:R-:W-:Y:S05]  /*4160*/  BSYNC B1 ;  /* 0x0000000000017941 */ /* 0x000fea0003800000 */
.L_x_144:
        /* <DEDUP_REMOVED lines=11> */
.L_x_147:
[----:B------:R-:W-:Y:S05]  /*4220*/  BSYNC B1 ;  /* 0x0000000000017941 */ /* 0x000fea0003800000 */
.L_x_146:
[----:B---3--:R-:W-:Y:S01]  /*4230*/  @!P4 IMAD R11, R78, R90, R13 ;  /* 0x0000005a4e0bc224 */ /* 0x008fe200078e020d */
[----:B------:R-:W-:Y:S04]  /*4240*/  BSSY B1, `(.L_x_148) ;  /* 0x0000006000017945 */ /* 0x000fe80003800000 */
[----:B------:R3:W-:Y:S01]  /*4250*/  @!P4 STG.E.U8 desc[UR36][R6.64+0x68], R11 ;  /* 0x0000680b0600c986 */ /* 0x0007e2000c101124 */
[----:B------:R-:W-:Y:S05]  /*4260*/  @P3 BRA `(.L_x_149) ;  /* 0x00000000000c3947 */ /* 0x000fea0003800000 */
[----:B------:R-:W5:Y:S02]  /*4270*/  LDG.E.U8 R100, desc[UR36][R8.64+0x69] ;  /* 0x0000692408647981 */ /* 0x000f64000c1e1100 */
[----:B-----5:R-:W-:-:S05]  /*4280*/  PRMT R10, R100, 0x8880, RZ ;  /* 0x00008880640a7816 */ /* 0x020fca00000000ff */
[----:B------:R-:W-:-:S07]  /*4290*/  IMAD R13, R10, R91, RZ ;  /* 0x0000005b0a0d7224 */ /* 0x000fce00078e02ff */
.L_x_149:
[----:B------:R-:W-:Y:S05]  /*42a0*/  BSYNC B1 ;  /* 0x0000000000017941 */ /* 0x000fea0003800000 */
.L_x_148:
[----:B------:R-:W-:Y:S01]  /*42b0*/  @!P3 IMAD R79, R79, R90, R13 ;  /* 0x0000005a4f4fb224 */ /* 0x000fe200078e020d */
[----:B------:R-:W-:Y:S04]  /*42c0*/  BSSY B1, `(.L_x_150) ;  /* 0x0000006000017945 */ /* 0x000fe80003800000 */
[----:B------:R0:W-:Y:S01]  /*42d0*/  @!P3 STG.E.U8 desc[UR36][R6.64+0x69], R79 ;  /* 0x0000694f0600b986 */ /* 0x0001e2000c101124 */
[----:B------:R-:W-:Y:S05]  /*42e0*/  @P5 BRA `(.L_x_151) ;  /* 0x00000000000c5947 */ /* 0x000fea0003800000 */
[----:B------:R-:W5:Y:S02]  /*42f0*/  LDG.E.U8 R100, desc[UR36][R2.64+0x70] ;  /* 0x0000702402647981 */ /* 0x000f64000c1e1100 */
[----:B-----5:R-:W-:-:S05]  /*4300*/  PRMT R10, R100, 0x8880, RZ ;  /* 0x00008880640a7816 */ /* 0x020fca00000000ff */
[----:B------:R-:W-:-:S07]  /*4310*/  IMAD R13, R10, R91, RZ ;  /* 0x0000005b0a0d7224 */ /* 0x000fce00078e02ff */
.L_x_151:
[----:B------:R-:W-:Y:S05]  /*4320*/  BSYNC B1 ;  /* 0x0000000000017941 */ /* 0x000fea0003800000 */
.L_x_150:
[----:B---3--:R-:W-:Y:S01]  /*4330*/  @!P5 IMAD R11, R80, R90, R13 ;  /* 0x0000005a500bd224 */ /* 0x008fe200078e020d */
[----:B------:R-:W-:Y:S04]  /*4340*/  BSSY B1, `(.L_x_152) ;  /* 0x0000006000017945 */ /* 0x000fe80003800000 */
[----:B------:R3:W-:Y:S01]  /*4350*/  @!P5 STG.E.U8 desc[UR36][R4.64+0x70], R11 ;  /* 0x0000700b0400d986 */ /* 0x0007e2000c101124 */
[----:B------:R-:W-:Y:S05]  /*4360*/  @P2 BRA `(.L_x_153) ;  /* 0x00000000000c2947 */ /* 0x000fea0003800000 */
[----:B------:R-:W5:Y:S02]  /*4370*/  LDG.E.U8 R100, desc[UR36][R2.64+0x71] ;  /* 0x0000712402647981 */ /* 0x000f64000c1e1100 */
[----:B-----5:R-:W-:-:S05]  /*4380*/  PRMT R10, R100, 0x8880, RZ ;  /* 0x00008880640a7816 */ /* 0x020fca00000000ff */
[----:B------:R-:W-:-:S07]  /*4390*/  IMAD R13, R10, R91, RZ ;  /* 0x0000005b0a0d7224 */ /* 0x000fce00078e02ff */
.L_x_153:
[----:B------:R-:W-:Y:S05]  /*43a0*/  BSYNC B1 ;  /* 0x0000000000017941 */ /* 0x000fea0003800000 */
.L_x_152:
[C---:B------:R-:W-:Y:S01]  /*43b0*/  ISETP.LT.OR P4, PT, R0.reuse, 0x71, !P0 ;  /* 0x000000710000780c */ /* 0x040fe20004781670 */
[----:B------:R-:W-:Y:S01]  /*43c0*/  @!P2 IMAD R81, R81, R90, R13 ;  /* 0x0000005a5151a224 */ /* 0x000fe200078e020d */
[----:B------:R-:W-:Y:S01]  /*43d0*/  BSSY B1, `(.L_x_154) ;  /* 0x000000a000017945 */ /* 0x000fe20003800000 */
[C---:B------:R-:W-:Y:S02]  /*43e0*/  ISETP.LT.OR P3, PT, R0.reuse, 0x72, !P0 ;  /* 0x000000720000780c */ /* 0x040fe40004761670 */
[C---:B------:R-:W-:Y:S01]  /*43f0*/  ISETP.LT.OR P5, PT, R0.reuse, 0x79, !P0 ;  /* 0x000000790000780c */ /* 0x040fe200047a1670 */
[----:B------:R0:W-:Y:S01]  /*4400*/  @!P2 STG.E.U8 desc[UR36][R4.64+0x71], R81 ;  /* 0x000071510400a986 */ /* 0x0001e2000c101124 */
[C---:B------:R-:W-:Y:S02]  /*4410*/  ISETP.LT.OR P2, PT, R0.reuse, 0x79, !P1 ;  /* 0x000000790000780c */ /* 0x040fe40004f41670 */
[----:B------:R-:W-:-:S04]  /*4420*/  ISETP.LT.OR P1, PT, R0, 0x7a, !P1 ;  /* 0x0000007a0000780c */ /* 0x000fc80004f21670 */
[----:B------:R-:W-:Y:S09]  /*4430*/  @P4 BRA `(.L_x_155) ;  /* 0x00000000000c4947 */ /* 0x000ff20003800000 */
[----:B------:R-:W5:Y:S02]  /*4440*/  LDG.E.U8 R100, desc[UR36][R8.64+0x70] ;  /* 0x0000702408647981 */ /* 0x000f64000c1e1100 */
[----:B-----5:R-:W-:-:S05]  /*4450*/  PRMT R10, R100, 0x8880, RZ ;  /* 0x00008880640a7816 */ /* 0x020fca00000000ff */
[----:B------:R-:W-:-:S07]  /*4460*/  IMAD R13, R10, R91, RZ ;  /* 0x0000005b0a0d7224 */ /* 0x000fce00078e02ff */
.L_x_155:
[----:B------:R-:W-:Y:S05]  /*4470*/  BSYNC B1 ;  /* 0x0000000000017941 */ /* 0x000fea0003800000 */
.L_x_154:
[----:B---3--:R-:W-:Y:S01]  /*4480*/  @!P4 IMAD R11, R82, R90, R13 ;  /* 0x0000005a520bc224 */ /* 0x008fe200078e020d */
[----:B------:R-:W-:Y:S04]  /*4490*/  BSSY B1, `(.L_x_156) ;  /* 0x0000006000017945 */ /* 0x000fe80003800000 */
[----:B------:R3:W-:Y:S01]  /*44a0*/  @!P4 STG.E.U8 desc[UR36][R6.64+0x70], R11 ;  /* 0x0000700b0600c986 */ /* 0x0007e2000c101124 */
[----:B------:R-:W-:Y:S05]  /*44b0*/  @P3 BRA `(.L_x_157) ;  /* 0x00000000000c3947 */ /* 0x000fea0003800000 */
[----:B------:R-:W5:Y:S02]  /*44c0*/  LDG.E.U8 R100, desc[UR36][R8.64+0x71] ;  /* 0x0000712408647981 */ /* 0x000f64000c1e1100 */
[----:B-----5:R-:W-:-:S05]  /*44d0*/  PRMT R10, R100, 0x8880, RZ ;  /* 0x00008880640a7816 */ /* 0x020fca00000000ff */
[----:B------:R-:W-:-:S07]  /*44e0*/  IMAD R13, R10, R91, RZ ;  /* 0x0000005b0a0d7224 */ /* 0x000fce00078e02ff */
.L_x_157:
[----:B------:R-:W-:Y:S05]  /*44f0*/  BSYNC B1 ;  /* 0x0000000000017941 */ /* 0x000fea0003800000 */
.L_x_156:
[----:B------:R-:W-:Y:S01]  /*4500*/  @!P3 IMAD R83, R83, R90, R13 ;  /* 0x0000005a5353b224 */ /* 0x000fe200078e020d */
[----:B------:R-:W-:Y:S04]  /*4510*/  BSSY B1, `(.L_x_158) ;  /* 0x0000006000017945 */ /* 0x000fe80003800000 */
[----:B------:R0:W-:Y:S01]  /*4520*/  @!P3 STG.E.U8 desc[UR36][R6.64+0x71], R83 ;  /* 0x000071530600b986 */ /* 0x0001e2000c101124 */
[----:B------:R-:W-:Y:S05]  /*4530*/  @P2 BRA `(.L_x_159) ;  /* 0x00000000000c2947 */ /* 0x000fea0003800000 */
[----:B------:R-:W5:Y:S02]  /*4540*/  LDG.E.U8 R100, desc[UR36][R2.64+0x78] ;  /* 0x0000782402647981 */ /* 0x000f64000c1e1100 */
[----:B-----5:R-:W-:-:S05]  /*4550*/  PRMT R10, R100, 0x8880, RZ ;  /* 0x00008880640a7816 */ /* 0x020fca00000000ff */
[----:B------:R-:W-:-:S07]  /*4560*/  IMAD R13, R10, R91, RZ ;  /* 0x0000005b0a0d7224 */ /* 0x000fce00078e02ff */
.L_x_159:
[----:B------:R-:W-:Y:S05]  /*4570*/  BSYNC B1 ;  /* 0x0000000000017941 */ /* 0x000fea0003800000 */
.L_x_158:
[----:B---3--:R-:W-:Y:S01]  /*4580*/  @!P2 IMAD R11, R84, R90, R13 ;  /* 0x0000005a540ba224 */ /* 0x008fe200078e020d */
[----:B------:R-:W-:Y:S04]  /*4590*/  BSSY B1, `(.L_x_160) ;  /* 0x0000006000017945 */ /* 0x000fe80003800000 */
[----:B------:R3:W-:Y:S01]  /*45a0*/  @!P2 STG.E.U8 desc[UR36][R4.64+0x78], R11 ;  /* 0x0000780b0400a986 */ /* 0x0007e2000c101124 */
[----:B------:R-:W-:Y:S05]  /*45b0*/  @P1 BRA `(.L_x_161) ;  /* 0x00000000000c1947 */ /* 0x000fea0003800000 */
[----:B------:R-:W5:Y:S02]  /*45c0*/  LDG.E.U8 R100, desc[UR36][R2.64+0x79] ;  /* 0x0000792402647981 */ /* 0x000f64000c1e1100 */
[----:B-----5:R-:W-:-:S05]  /*45d0*/  PRMT R10, R100, 0x8880, RZ ;  /* 0x00008880640a7816 */ /* 0x020fca00000000ff */
[----:B------:R-:W-:-:S07]  /*45e0*/  IMAD R13, R10, R91, RZ ;  /* 0x0000005b0a0d7224 */ /* 0x000fce00078e02ff */
.L_x_161:
[----:B------:R-:W-:Y:S05]  /*45f0*/  BSYNC B1 ;  /* 0x0000000000017941 */ /* 0x000fea0003800000 */
.L_x_160:
[----:B------:R-:W-:Y:S01]  /*4600*/  @!P1 IMAD R85, R85, R90, R13 ;  /* 0x0000005a55559224 */ /* 0x000fe200078e020d */
[----:B------:R-:W-:Y:S04]  /*4610*/  BSSY B1, `(.L_x_162) ;  /* 0x0000006000017945 */ /* 0x000fe80003800000 */
[----:B------:R0:W-:Y:S01]  /*4620*/  @!P1 STG.E.U8 desc[UR36][R4.64+0x79], R85 ;  /* 0x0000795504009986 */ /* 0x0001e2000c101124 */
[----:B------:R-:W-:Y:S05]  /*4630*/  @P5 BRA `(.L_x_163) ;  /* 0x00000000000c5947 */ /* 0x000fea0003800000 */
[----:B------:R-:W0:Y:S02]  /*4640*/  LDG.E.U8 R100, desc[UR36][R8.64+0x78] ;  /* 0x0000782408647981 */ /* 0x000e24000c1e1100 */
[----:B0-----:R-:W-:-:S05]  /*4650*/  PRMT R2, R100, 0x8880, RZ ;  /* 0x0000888064027816 */ /* 0x001fca00000000ff */
[----:B------:R-:W-:-:S07]  /*4660*/  IMAD R13, R2, R91, RZ ;  /* 0x0000005b020d7224 */ /* 0x000fce00078e02ff */
.L_x_163:
[----:B------:R-:W-:Y:S05]  /*4670*/  BSYNC B1 ;  /* 0x0000000000017941 */ /* 0x000fea0003800000 */
.L_x_162:
[----:B0-----:R-:W-:Y:S01]  /*4680*/  @!P5 IMAD R3, R86, R90, R13 ;  /* 0x0000005a5603d224 */ /* 0x001fe200078e020d */
[----:B------:R-:W-:Y:S01]  /*4690*/  ISETP.LT.OR P0, PT, R0, 0x7a, !P0 ;  /* 0x0000007a0000780c */ /* 0x000fe20004701670 */
[----:B------:R-:W-:Y:S03]  /*46a0*/  BSSY B1, `(.L_x_164) ;  /* 0x0000006000017945 */ /* 0x000fe60003800000 */
[----:B------:R0:W-:Y:S09]  /*46b0*/  @!P5 STG.E.U8 desc[UR36][R6.64+0x78], R3 ;  /* 0x000078030600d986 */ /* 0x0001f2000c101124 */
[----:B------:R-:W-:Y:S05]  /*46c0*/  @P0 BRA `(.L_x_165) ;  /* 0x00000000000c0947 */ /* 0x000fea0003800000 */
[----:B------:R-:W5:Y:S02]  /*46d0*/  LDG.E.U8 R100, desc[UR36][R8.64+0x79] ;  /* 0x0000792408647981 */ /* 0x000f64000c1e1100 */
[----:B-----5:R-:W-:-:S05]  /*46e0*/  PRMT R0, R100, 0x8880, RZ ;  /* 0x0000888064007816 */ /* 0x020fca00000000ff */
[----:B------:R-:W-:-:S07]  /*46f0*/  IMAD R13, R0, R91, RZ ;  /* 0x0000005b000d7224 */ /* 0x000fce00078e02ff */
.L_x_165:
[----:B------:R-:W-:Y:S05]  /*4700*/  BSYNC B1 ;  /* 0x0000000000017941 */ /* 0x000fea0003800000 */
.L_x_164:
[----:B------:R-:W-:Y:S01]  /*4710*/  IMAD R13, R87, R90, R13 ;  /* 0x0000005a570d7224 */ /* 0x000fe200078e020d */
[----:B------:R-:W-:Y:S06]  /*4720*/  @P0 BRA `(.L_x_166) ;  /* 0x0000000c00100947 */ /* 0x000fec0003800000 */
[----:B------:R0:W-:Y:S01]  /*4730*/  STG.E.U8 desc[UR36][R6.64+0x79], R13 ;  /* 0x0000790d06007986 */ /* 0x0001e2000c101124 */
[----:B------:R-:W-:Y:S05]  /*4740*/  BRA `(.L_x_166) ;  /* 0x0000000c00087947 */ /* 0x000fea0003800000 */
.L_x_37:
[C---:B------:R-:W-:Y:S02]  /*4750*/  ISETP.GE.AND P1, PT, R104.reuse, 0x1, PT ;  /* 0x000000016800780c */ /* 0x040fe40003f26270 */
[----:B------:R-:W-:Y:S02]  /*4760*/  ISETP.GE.AND P0, PT, R104, 0x9, PT ;  /* 0x000000096800780c */ /* 0x000fe40003f06270 */
[C---:B------:R-:W-:Y:S02]  /*4770*/  ISETP.LT.OR P4, PT, R0.reuse, 0x1, !P1 ;  /* 0x000000010000780c */ /* 0x040fe40004f81670 */
[C---:B------:R-:W-:Y:S02]  /*4780*/  ISETP.LT.OR P3, PT, R0.reuse, 0x2, !P1 ;  /* 0x000000020000780c */ /* 0x040fe40004f61670 */
[C---:B------:R-:W-:Y:S02]  /*4790*/  ISETP.LT.OR P2, PT, R0.reuse, 0x1, !P0 ;  /* 0x000000010000780c */ /* 0x040fe40004741670 */
[----:B------:R-:W-:-:S07]  /*47a0*/  ISETP.LT.OR P5, PT, R0, 0x2, !P0 ;  /* 0x000000020000780c */ /* 0x000fce00047a1670 */
[-C--:B------:R-:W-:Y:S02]  /*47b0*/  @!P4 IMAD R3, R24, R90.reuse, RZ ;  /* 0x0000005a1803c224 */ /* 0x080fe400078e02ff */
[-C--:B------:R-:W-:Y:S02]  /*47c0*/  @!P3 IMAD R25, R25, R90.reuse, RZ ;  /* 0x0000005a1919b224 */ /* 0x080fe400078e02ff */
[-C--:B------:R-:W-:Y:S01]  /*47d0*/  @!P2 IMAD R9, R26, R90.reuse, RZ ;  /* 0x0000005a1a09a224 */ /* 0x080fe200078e02ff */
[----:B------:R0:W-:Y:S01]  /*47e0*/  @!P4 STG.E.U8 desc[UR36][R4.64], R3 ;  /* 0x000000030400c986 */ /* 0x0001e2000c101124 */
[C---:B------:R-:W-:Y:S01]  /*47f0*/  ISETP.LT.OR P4, PT, R0.reuse, 0x9, !P1 ;  /* 0x000000090000780c */ /* 0x040fe20004f81670 */
[----:B------:R-:W-:Y:S02]  /*4800*/  @!P5 IMAD R27, R27, R90, RZ ;  /* 0x0000005a1b1bd224 */ /* 0x000fe400078e02ff */
[----:B------:R-:W-:Y:S01]  /*4810*/  @!P3 STG.E.U8 desc[UR36][R4.64+0x1], R25 ;  /* 0x000001190400b986 */ /* 0x000fe2000c101124 */
[----:B------:R-:W-:-:S03]  /*4820*/  ISETP.LT.OR P3, PT, R0, 0xa, !P1 ;  /* 0x0000000a0000780c */ /* 0x000fc60004f61670 */
[----:B------:R1:W-:Y:S01]  /*4830*/  @!P2 STG.E.U8 desc[UR36][R6.64], R9 ;  /* 0x000000090600a986 */ /* 0x0003e2000c101124 */
[----:B------:R-:W-:-:S03]  /*4840*/  ISETP.LT.OR P2, PT, R0, 0x9, !P0 ;  /* 0x000000090000780c */ /* 0x000fc60004741670 */
[----:B------:R-:W-:Y:S01]  /*4850*/  @!P5 STG.E.U8 desc[UR36][R6.64+0x1], R27 ;  /* 0x0000011b0600d986 */ /* 0x000fe2000c101124 */
[----:B------:R-:W-:Y:S01]  /*4860*/  ISETP.LT.OR P5, PT, R0, 0xa, !P0 ;  /* 0x0000000a0000780c */ /* 0x000fe200047a1670 */
[----:B------:R-:W-:-:S04]  /*4870*/  @!P4 IMAD R11, R28, R90, RZ ;  /* 0x0000005a1c0bc224 */ /* 0x000fc800078e02ff */
[-C--:B------:R-:W-:Y:S01]  /*4880*/  @!P3 IMAD R29, R29, R90.reuse, RZ ;  /* 0x0000005a1d1db224 */ /* 0x080fe200078e02ff */
[----:B------:R-:W-:Y:S01]  /*4890*/  @!P4 STG.E.U8 desc[UR36][R4.64+0x8], R11 ;  /* 0x0000080b0400c986 */ /* 0x000fe2000c101124 */
[----:B------:R-:W-:Y:S02]  /*48a0*/  ISETP.LT.OR P4, PT, R0, 0x11, !P1 ;  /* 0x000000110000780c */ /* 0x000fe40004f81670 */
[-C--:B0-----:R-:W-:Y:S01]  /*48b0*/  @!P2 IMAD R3, R30, R90.reuse, RZ ;  /* 0x0000005a1e03a224 */ /* 0x081fe200078e02ff */
[----:B------:R-:W-:Y:S01]  /*48c0*/  @!P3 STG.E.U8 desc[UR36][R4.64+0x9], R29 ;  /* 0x0000091d0400b986 */ /* 0x000fe2000c101124 */
[C---:B------:R-:W-:Y:S02]  /*48d0*/  ISETP.LT.OR P3, PT, R0.reuse, 0x12, !P1 ;  /* 0x000000120000780c */ /* 0x040fe40004f61670 */
[----:B------:R-:W-:Y:S01]  /*48e0*/  @!P5 IMAD R31, R31, R90, RZ ;  /* 0x0000005a1f1fd224 */ /* 0x000fe200078e02ff */
[----:B------:R0:W-:Y:S01]  /*48f0*/  @!P2 STG.E.U8 desc[UR36][R6.64+0x8], R3 ;  /* 0x000008030600a986 */ /* 0x0001e2000c101124 */
[----:B------:R-:W-:-:S03]  /*4900*/  ISETP.LT.OR P2, PT, R0, 0x11, !P0 ;  /* 0x000000110000780c */ /* 0x000fc60004741670 */
[----:B------:R-:W-:Y:S01]  /*4910*/  @!P5 STG.E.U8 desc[UR36][R6.64+0x9], R31 ;  /* 0x0000091f0600d986 */ /* 0x000fe2000c101124 */
[----:B------:R-:W-:Y:S01]  /*4920*/  ISETP.LT.OR P5, PT, R0, 0x12, !P0 ;  /* 0x000000120000780c */ /* 0x000fe200047a1670 */
[----:B-1----:R-:W-:-:S04]  /*4930*/  @!P4 IMAD R9, R32, R90, RZ ;  /* 0x0000005a2009c224 */ /* 0x002fc800078e02ff */
        /* <DEDUP_REMOVED lines=109> */
[----:B------:R1:W-:Y:S01]  /*5010*/  @!P4 STG.E.U8 desc[UR36][R4.64+0x58], R11 ;  /* 0x0000580b0400c986 */ /* 0x0003e2000c101124 */
        /* <DEDUP_REMOVED lines=13> */
[-C--:B-1----:R-:W-:Y:S01]  /*50f0*/  @!P2 IMAD R11, R74, R90.reuse, RZ ;  /* 0x0000005a4a0ba224 */ /* 0x082fe200078e02ff */
[----:B------:R-:W-:Y:S01]  /*5100*/  @!P3 STG.E.U8 desc[UR36][R4.64+0x61], R73 ;  /* 0x000061490400b986 */ /* 0x000fe2000c101124 */
[C---:B------:R-:W-:Y:S02]  /*5110*/  ISETP.LT.OR P3, PT, R0.reuse, 0x6a, !P1 ;  /* 0x0000006a0000780c */ /* 0x040fe40004f61670 */
[----:B------:R-:W-:Y:S01]  /*5120*/  @!P5 IMAD R75, R75, R90, RZ ;  /* 0x0000005a4b4bd224 */ /* 0x000fe200078e02ff */
[----:B------:R1:W-:Y:S01]  /*5130*/  @!P2 STG.E.U8 desc[UR36][R6.64+0x60], R11 ;  /* 0x0000600b0600a986 */ /* 0x0003e2000c101124 */
[----:B------:R-:W-:-:S03]  /*5140*/  ISETP.LT.OR P2, PT, R0, 0x69, !P0 ;  /* 0x000000690000780c */ /* 0x000fc60004741670 */
[----:B------:R-:W-:Y:S01]  /*5150*/  @!P5 STG.E.U8 desc[UR36][R6.64+0x61], R75 ;  /* 0x0000614b0600d986 */ /* 0x000fe2000c101124 */
[----:B------:R-:W-:Y:S01]  /*5160*/  ISETP.LT.OR P5, PT, R0, 0x6a, !P0 ;  /* 0x0000006a0000780c */ /* 0x000fe200047a1670 */
[----:B0-----:R-:W-:-:S04]  /*5170*/  @!P4 IMAD R3, R76, R90, RZ ;  /* 0x0000005a4c03c224 */ /* 0x001fc800078e02ff */
[-C--:B------:R-:W-:Y:S01]  /*5180*/  @!P3 IMAD R77, R77, R90.reuse, RZ ;  /* 0x0000005a4d4db224 */ /* 0x080fe200078e02ff */
[----:B------:R0:W-:Y:S01]  /*5190*/  @!P4 STG.E.U8 desc[UR36][R4.64+0x68], R3 ;  /* 0x000068030400c986 */ /* 0x0001e2000c101124 */
[----:B------:R-:W-:Y:S02]  /*51a0*/  ISETP.LT.OR P4, PT, R0, 0x72, !P1 ;  /* 0x000000720000780c */ /* 0x000fe40004f81670 */
[-C--:B--2---:R-:W-:Y:S01]  /*51b0*/  @!P2 IMAD R9, R78, R90.reuse, RZ ;  /* 0x0000005a4e09a224 */ /* 0x084fe200078e02ff */
[----:B------:R-:W-:Y:S01]  /*51c0*/  @!P3 STG.E.U8 desc[UR36][R4.64+0x69], R77 ;  /* 0x0000694d0400b986 */ /* 0x000fe2000c101124 */
[C---:B------:R-:W-:Y:S02]  /*51d0*/  ISETP.LT.OR P3, PT, R0.reuse, 0x71, !P1 ;  /* 0x000000710000780c */ /* 0x040fe40004f61670 */
[----:B------:R-:W-:Y:S01]  /*51e0*/  @!P5 IMAD R79, R79, R90, RZ ;  /* 0x0000005a4f4fd224 */ /* 0x000fe200078e02ff */
[----:B------:R-:W-:Y:S01]  /*51f0*/  @!P2 STG.E.U8 desc[UR36][R6.64+0x68], R9 ;  /* 0x000068090600a986 */ /* 0x000fe2000c101124 */
[----:B------:R-:W-:-:S03]  /*5200*/  ISETP.LT.OR P2, PT, R0, 0x71, !P0 ;  /* 0x000000710000780c */ /* 0x000fc60004741670 */
[----:B------:R-:W-:Y:S01]  /*5210*/  @!P5 STG.E.U8 desc[UR36][R6.64+0x69], R79 ;  /* 0x0000694f0600d986 */ /* 0x000fe2000c101124 */
[----:B------:R-:W-:Y:S01]  /*5220*/  ISETP.LT.OR P5, PT, R0, 0x79, !P0 ;  /* 0x000000790000780c */ /* 0x000fe200047a1670 */
[----:B------:R-:W-:-:S04]  /*5230*/  @!P4 IMAD R81, R81, R90, RZ ;  /* 0x0000005a5151c224 */ /* 0x000fc800078e02ff */
[-C--:B-1----:R-:W-:Y:S01]  /*5240*/  @!P3 IMAD R11, R80, R90.reuse, RZ ;  /* 0x0000005a500bb224 */ /* 0x082fe200078e02ff */
[----:B------:R-:W-:Y:S01]  /*5250*/  @!P4 STG.E.U8 desc[UR36][R4.64+0x71], R81 ;  /* 0x000071510400c986 */ /* 0x000fe2000c101124 */
[C---:B------:R-:W-:Y:S02]  /*5260*/  ISETP.LT.OR P4, PT, R0.reuse, 0x72, !P0 ;  /* 0x000000720000780c */ /* 0x040fe40004781670 */
[C---:B------:R-:W-:Y:S01]  /*5270*/  ISETP.LT.OR P0, PT, R0.reuse, 0x7a, !P0 ;  /* 0x0000007a0000780c */ /* 0x040fe20004701670 */
[----:B------:R1:W-:Y:S01]  /*5280*/  @!P3 STG.E.U8 desc[UR36][R4.64+0x70], R11 ;  /* 0x0000700b0400b986 */ /* 0x0003e2000c101124 */
[----:B------:R-:W-:Y:S01]  /*5290*/  ISETP.LT.OR P3, PT, R0, 0x79, !P1 ;  /* 0x000000790000780c */ /* 0x000fe20004f61670 */
[----:B0-----:R-:W-:Y:S01]  /*52a0*/  @!P2 IMAD R3, R82, R90, RZ ;  /* 0x0000005a5203a224 */ /* 0x001fe200078e02ff */
[----:B------:R-:W-:-:S04]  /*52b0*/  ISETP.LT.OR P1, PT, R0, 0x7a, !P1 ;  /* 0x0000007a0000780c */ /* 0x000fc80004f21670 */
[----:B------:R0:W-:Y:S03]  /*52c0*/  @!P2 STG.E.U8 desc[UR36][R6.64+0x70], R3 ;  /* 0x000070030600a986 */ /* 0x0001e6000c101124 */
[-C--:B------:R-:W-:Y:S02]  /*52d0*/  @!P4 IMAD R83, R83, R90.reuse, RZ ;  /* 0x0000005a5353c224 */ /* 0x080fe400078e02ff */
[-C--:B-1----:R-:W-:Y:S02]  /*52e0*/  @!P5 IMAD R11, R86, R90.reuse, RZ ;  /* 0x0000005a560bd224 */ /* 0x082fe400078e02ff */
[-C--:B------:R-:W-:Y:S01]  /*52f0*/  @!P3 IMAD R9, R84, R90.reuse, RZ ;  /* 0x0000005a5409b224 */ /* 0x080fe200078e02ff */
[----:B------:R0:W-:Y:S01]  /*5300*/  @!P4 STG.E.U8 desc[UR36][R6.64+0x71], R83 ;  /* 0x000071530600c986 */ /* 0x0001e2000c101124 */
[-C--:B------:R-:W-:Y:S02]  /*5310*/  @!P1 IMAD R85, R85, R90.reuse, RZ ;  /* 0x0000005a55559224 */ /* 0x080fe400078e02ff */
[----:B------:R-:W-:Y:S01]  /*5320*/  @!P0 IMAD R87, R87, R90, RZ ;  /* 0x0000005a57578224 */ /* 0x000fe200078e02ff */
[----:B------:R0:W-:Y:S04]  /*5330*/  @!P3 STG.E.U8 desc[UR36][R4.64+0x78], R9 ;  /* 0x000078090400b986 */ /* 0x0001e8000c101124 */
[----:B------:R0:W-:Y:S04]  /*5340*/  @!P1 STG.E.U8 desc[UR36][R4.64+0x79], R85 ;  /* 0x0000795504009986 */ /* 0x0001e8000c101124 */
[----:B------:R0:W-:Y:S04]  /*5350*/  @!P5 STG.E.U8 desc[UR36][R6.64+0x78], R11 ;  /* 0x0000780b0600d986 */ /* 0x0001e8000c101124 */
[----:B------:R0:W-:Y:S02]  /*5360*/  @!P0 STG.E.U8 desc[UR36][R6.64+0x79], R87 ;  /* 0x0000795706008986 */ /* 0x0001e4000c101124 */
.L_x_166:
[----:B------:R-:W-:Y:S05]  /*5370*/  BSYNC B0 ;  /* 0x0000000000007941 */ /* 0x000fea0003800000 */
.L_x_36:
[----:B0-----:R-:W2:Y:S01]  /*5380*/  LDL.64 R2, [R1] ;  /* 0x0000000001027983 */ /* 0x001ea20000100a00 */
[----:B------:R-:W-:Y:S01]  /*5390*/  ULDC.64 UR4, c[0x0][0x650] ;  /* 0x0001940000047ab9 */ /* 0x000fe20000000a00 */
[----:B------:R0:W-:Y:S01]  /*53a0*/  SYNCS.ARRIVE.TRANS64.A1T0 RZ, [R98+UR47], RZ ;  /* 0x000000ff62ff79a7 */ /* 0x0001e2000810002f */
[----:B------:R-:W-:Y:S01]  /*53b0*/  PRMT R0, RZ, 0x7610, R0 ;  /* 0x00007610ff007816 */ /* 0x000fe20000000000 */
[----:B------:R-:W-:Y:S02]  /*53c0*/  IMAD.MOV.U32 R19, RZ, RZ, -0x1 ;  /* 0xffffffffff137424 */ /* 0x000fe400078e00ff */
[----:B------:R-:W-:Y:S01]  /*53d0*/  IMAD.MOV.U32 R22, RZ, RZ, -0x1 ;  /* 0xffffffffff167424 */ /* 0x000fe200078e00ff */
[----:B--2---:R-:W-:-:S04]  /*53e0*/  LEA R18, P0, R2, R18, 0x1 ;  /* 0x0000001202127211 */ /* 0x004fc800078008ff */
[----:B------:R-:W-:Y:S01]  /*53f0*/  LEA.HI.X R17, R2, R17, R23, 0x1, P0 ;  /* 0x0000001102117211 */ /* 0x000fe200000f0c17 */
[----:B------:R-:W-:Y:S01]  /*5400*/  IMAD.MOV.U32 R2, RZ, RZ, -0x1 ;  /* 0xffffffffff027424 */ /* 0x000fe200078e00ff */
[----:B------:R-:W-:-:S04]  /*5410*/  ISETP.GE.U32.AND P0, PT, R18, UR4, PT ;  /* 0x0000000412007c0c */ /* 0x000fc8000bf06070 */
[----:B------:R-:W-:-:S13]  /*5420*/  ISETP.GE.U32.AND.EX P0, PT, R17, UR5, PT, P0 ;  /* 0x0000000511007c0c */ /* 0x000fda000bf06100 */
[----:B0-----:R-:W-:Y:S05]  /*5430*/  @P0 BRA `(.L_x_167) ;  /* 0x0000000400700947 */ /* 0x001fea0003800000 */
[----:B------:R-:W0:Y:S01]  /*5440*/  S2R R10, SR_CTAID.X ;  /* 0x00000000000a7919 */ /* 0x000e220000002500 */
[----:B------:R-:W2:Y:S01]  /*5450*/  LDC.64 R8, c[0x0][0x628] ;  /* 0x00018a00ff087b82 */ /* 0x000ea20000000a00 */
[----:B------:R-:W-:Y:S01]  /*5460*/  ULDC UR4, c[0x0][0x150] ;  /* 0x0000540000047ab9 */ /* 0x000fe20000000800 */
[----:B----4-:R-:W-:Y:S01]  /*5470*/  IMAD.MOV.U32 R6, RZ, RZ, R18 ;  /* 0x000000ffff067224 */ /* 0x010fe200078e0012 */
[----:B------:R-:W4:Y:S01]  /*5480*/  S2R R20, SR_CTAID.Y ;  /* 0x0000000000147919 */ /* 0x000f220000002600 */
[----:B------:R-:W-:-:S04]  /*5490*/  IMAD.MOV.U32 R7, RZ, RZ, R17 ;  /* 0x000000ffff077224 */ /* 0x000fc800078e0011 */
[----:B-1----:R-:W1:Y:S08]  /*54a0*/  LDC R15, c[0x0][0x144] ;  /* 0x00005100ff0f7b82 */ /* 0x002e700000000800 */
[----:B------:R-:W1:Y:S08]  /*54b0*/  LDC R0, c[0x0][0x630] ;  /* 0x00018c00ff007b82 */ /* 0x000e700000000800 */
[----:B------:R-:W1:Y:S01]  /*54c0*/  LDC.64 R12, c[0x0][0x620] ;  /* 0x00018800ff0c7b82 */ /* 0x000e620000000a00 */
[----:B--2---:R-:W-:-:S04]  /*54d0*/  ISETP.NE.U32.AND P0, PT, R8, RZ, PT ;  /* 0x000000ff0800720c */ /* 0x004fc80003f05070 */
[----:B------:R-:W-:Y:S02]  /*54e0*/  ISETP.NE.AND.EX P0, PT, R9, RZ, PT, P0 ;  /* 0x000000ff0900720c */ /* 0x000fe40003f05300 */
[----:B0-----:R-:W-:-:S05]  /*54f0*/  I2FP.F32.U32 R2, R10 ;  /* 0x0000000a00027245 */ /* 0x001fca0000201000 */
[----:B------:R-:W-:-:S04]  /*5500*/  FMUL R2, R2, UR4 ;  /* 0x0000000402027c20 */ /* 0x000fc80008400000 */
[----:B------:R0:W2:Y:S02]  /*5510*/  F2I.U32.TRUNC.NTZ R14, R2 ;  /* 0x00000002000e7305 */ /* 0x0000a4000020f000 */
[----:B----4-:R-:W-:Y:S05]  /*5520*/  @!P0 BRA `(.L_x_168) ;  /* 0x0000000000288947 */ /* 0x010fea0003800000 */
[----:B------:R-:W4:Y:S02]  /*5530*/  LDC R3, c[0x0][0x634] ;  /* 0x00018d00ff037b82 */ /* 0x000f240000000800 */
[----:B----4-:R-:W-:-:S05]  /*5540*/  IADD3 R7, P0, R18, R3, RZ ;  /* 0x0000000312077210 */ /* 0x010fca0007f1e0ff */
[----:B---3--:R-:W-:-:S04]  /*5550*/  IMAD.X R11, RZ, RZ, R17, P0 ;  /* 0x000000ffff0b7224 */ /* 0x008fc800000e0611 */
[----:B0-----:R-:W-:-:S04]  /*5560*/  IMAD.WIDE.U32 R2, R11, R8, RZ ;  /* 0x000000080b027225 */ /* 0x001fc800078e00ff */
[----:B------:R-:W-:-:S04]  /*5570*/  IMAD.WIDE.U32 R4, P0, R7, R9, R2 ;  /* 0x0000000907047225 */ /* 0x000fc80007800002 */
[----:B------:R-:W-:-:S04]  /*5580*/  IMAD.WIDE.U32 R2, R7, R8, RZ ;  /* 0x0000000807027225 */ /* 0x000fc800078e00ff */
[----:B------:R-:W-:Y:S01]  /*5590*/  IMAD.X R7, RZ, RZ, RZ, P0 ;  /* 0x000000ffff077224 */ /* 0x000fe200000e06ff */
[----:B------:R-:W-:Y:S01]  /*55a0*/  IADD3 RZ, P0, R3, R4, RZ ;  /* 0x0000000403ff7210 */ /* 0x000fe20007f1e0ff */
[----:B------:R-:W-:-:S04]  /*55b0*/  IMAD.MOV.U32 R6, RZ, RZ, R5 ;  /* 0x000000ffff067224 */ /* 0x000fc800078e0005 */
[----:B------:R-:W-:-:S08]  /*55c0*/  IMAD.WIDE.U32.X R6, R11, R9, R6, P0 ;  /* 0x000000090b067225 */ /* 0x000fd000000e0406 */
.L_x_168:
[----:B------:R-:W4:Y:S01]  /*55d0*/  LDC.64 R26, c[0x0][0x640] ;  /* 0x00019000ff1a7b82 */ /* 0x000f220000000a00 */
[-C--:B-1-3--:R-:W-:Y:S01]  /*55e0*/  SHF.R.U64 R11, R6, R0.reuse, R7 ;  /* 0x00000000060b7219 */ /* 0x08afe20000001207 */
[----:B------:R-:W-:Y:S01]  /*55f0*/  IMAD.MOV.U32 R19, RZ, RZ, R17 ;  /* 0x000000ffff137224 */ /* 0x000fe200078e0011 */
[----:B------:R-:W-:Y:S01]  /*5600*/  SHF.R.U32.HI R0, RZ, R0, R7 ;  /* 0x00000000ff007219 */ /* 0x000fe20000011607 */
[----:B--2---:R-:W-:Y:S01]  /*5610*/  IMAD.MOV R14, RZ, RZ, -R14 ;  /* 0x000000ffff0e7224 */ /* 0x004fe200078e0a0e */
[----:B------:R-:W-:Y:S01]  /*5620*/  IADD3 R5, P0, RZ, -R11, RZ ;  /* 0x8000000bff057210 */ /* 0x000fe20007f1e0ff */
[----:B------:R-:W-:Y:S01]  /*5630*/  ULDC UR4, c[0x0][0x154] ;  /* 0x0000550000047ab9 */ /* 0x000fe20000000800 */
[----:B------:R-:W-:Y:S01]  /*5640*/  IMAD.MOV.U32 R7, RZ, RZ, 0x1 ;  /* 0x00000001ff077424 */ /* 0x000fe200078e00ff */
[----:B------:R-:W1:Y:S01]  /*5650*/  LDC R4, c[0x0][0x618] ;  /* 0x00018600ff047b82 */ /* 0x000e620000000800 */
[----:B------:R-:W-:Y:S02]  /*5660*/  IMAD R22, R15, R14, R10 ;  /* 0x0000000e0f167224 */ /* 0x000fe400078e020a */
[----:B------:R-:W-:-:S04]  /*5670*/  IMAD.X R3, RZ, RZ, ~R0, P0 ;  /* 0x000000ffff037224 */ /* 0x000fc800000e0e00 */
[-C--:B------:R-:W-:Y:S01]  /*5680*/  IMAD R0, R3, R12.reuse, RZ ;  /* 0x0000000c03007224 */ /* 0x080fe200078e02ff */
[----:B------:R-:W2:Y:S01]  /*5690*/  LDC R6, c[0x0][0x608] ;  /* 0x00018200ff067b82 */ /* 0x000ea20000000800 */
[----:B0-----:R-:W-:-:S04]  /*56a0*/  IMAD.WIDE.U32 R2, R5, R12, R18 ;  /* 0x0000000c05027225 */ /* 0x001fc800078e0012 */
[----:B------:R-:W-:Y:S01]  /*56b0*/  IMAD R5, R5, R13, R0 ;  /* 0x0000000d05057224 */ /* 0x000fe200078e0200 */
[----:B------:R-:W-:Y:S02]  /*56c0*/  I2FP.F32.U32 R0, R20 ;  /* 0x0000001400007245 */ /* 0x000fe40000201000 */
[----:B------:R-:W0:Y:S01]  /*56d0*/  LDC R24, c[0x0][0x658] ;  /* 0x00019600ff187b82 */ /* 0x000e220000000800 */
[----:B------:R-:W-:Y:S01]  /*56e0*/  IMAD.IADD R3, R3, 0x1, R5 ;  /* 0x0000000103037824 */ /* 0x000fe200078e0205 */
[----:B----4-:R-:W-:Y:S01]  /*56f0*/  ISETP.NE.U32.AND P0, PT, R26, RZ, PT ;  /* 0x000000ff1a00720c */ /* 0x010fe20003f05070 */
[----:B------:R-:W-:Y:S01]  /*5700*/  FMUL R0, R0, UR4 ;  /* 0x0000000400007c20 */ /* 0x000fe20008400000 */
[----:B------:R-:W-:Y:S02]  /*5710*/  IMAD.MOV.U32 R5, RZ, RZ, -0x1 ;  /* 0xffffffffff057424 */ /* 0x000fe400078e00ff */
[----:B------:R-:W-:Y:S01]  /*5720*/  ISETP.NE.AND.EX P0, PT, R27, RZ, PT, P0 ;  /* 0x000000ff1b00720c */ /* 0x000fe20003f05300 */
[----:B------:R3:W4:Y:S01]  /*5730*/  F2I.U32.TRUNC.NTZ R12, R0 ;  /* 0x00000000000c7305 */ /* 0x000722000020f000 */
[----:B------:R-:W3:Y:S01]  /*5740*/  LDC R15, c[0x0][0x148] ;  /* 0x00005200ff0f7b82 */ /* 0x000ee20000000800 */
[----:B-1----:R-:W-:-:S02]  /*5750*/  SHF.R.U64 R10, R2, R4, R3 ;  /* 0x00000004020a7219 */ /* 0x002fc40000001203 */
[----:B------:R-:W-:-:S05]  /*5760*/  SHF.R.U32.HI R3, RZ, R4, R3 ;  /* 0x00000004ff037219 */ /* 0x000fca0000011603 */
[----:B------:R-:W1:Y:S01]  /*5770*/  LDC R14, c[0x0][0x600] ;  /* 0x00018000ff0e7b82 */ /* 0x000e620000000800 */
[-CC-:B--2---:R-:W-:Y:S02]  /*5780*/  SHF.R.U64 R8, R10, R6.reuse, R3.reuse ;  /* 0x000000060a087219 */ /* 0x184fe40000001203 */
[----:B------:R-:W-:-:S05]  /*5790*/  SHF.R.U32.HI R3, RZ, R6, R3 ;  /* 0x00000006ff037219 */ /* 0x000fca0000011603 */
[----:B------:R-:W2:Y:S01]  /*57a0*/  LDC R21, c[0x0][0x648] ;  /* 0x00019200ff157b82 */ /* 0x000ea20000000800 */
[-CC-:B0-----:R-:W-:Y:S02]  /*57b0*/  SHF.R.U64 R13, R8, R24.reuse, R3.reuse ;  /* 0x00000018080d7219 */ /* 0x181fe40000001203 */
[-C--:B------:R-:W-:Y:S02]  /*57c0*/  SHF.L.U32 R5, R5, R24.reuse, RZ ;  /* 0x0000001805057219 */ /* 0x080fe400000006ff */
[-C--:B------:R-:W-:Y:S01]  /*57d0*/  SHF.R.U32.HI R3, RZ, R24.reuse, R3 ;  /* 0x00000018ff037219 */ /* 0x080fe20000011603 */
[----:B------:R-:W-:Y:S01]  /*57e0*/  IMAD.MOV.U32 R2, RZ, RZ, R13 ;  /* 0x000000ffff027224 */ /* 0x000fe200078e000d */
[----:B------:R-:W-:Y:S01]  /*57f0*/  SHF.L.U32 R24, R7, R24, RZ ;  /* 0x0000001807187219 */ /* 0x000fe200000006ff */
[----:B------:R-:W0:Y:S01]  /*5800*/  LDC R25, c[0x0][0x638] ;  /* 0x00018e00ff197b82 */ /* 0x000e220000000800 */
[----:B------:R-:W-:-:S07]  /*5810*/  LOP3.LUT R19, RZ, R5, RZ, 0x33, !PT ;  /* 0x00000005ff137212 */ /* 0x000fce00078e33ff */
[----:B------:R-:W0:Y:S01]  /*5820*/  LDC R28, c[0x0][0x610] ;  /* 0x00018400ff1c7b82 */ /* 0x000e220000000800 */
[----:B----4-:R-:W-:Y:S05]  /*5830*/  @!P0 BRA `(.L_x_169) ;  /* 0x0000000000288947 */ /* 0x010fea0003800000 */
[----:B---3--:R-:W3:Y:S02]  /*5840*/  LDC R0, c[0x0][0x64c] ;  /* 0x00019300ff007b82 */ /* 0x008ee40000000800 */
[----:B---3--:R-:W-:-:S05]  /*5850*/  IADD3 R7, P0, R13, R0, RZ ;  /* 0x000000000d077210 */ /* 0x008fca0007f1e0ff */
        /* <DEDUP_REMOVED lines=8> */
.L_x_169:
[----:B------:R-:W4:Y:S01]  /*58e0*/  LDC R4, c[0x0][0x65c] ;  /* 0x00019700ff047b82 */ /* 0x000f220000000800 */
[----:B--23--:R-:W-:Y:S01]  /*58f0*/  SHF.R.U64 R0, R2, R21, R3 ;  /* 0x0000001502007219 */ /* 0x00cfe20000001203 */
[----:B-1----:R-:W-:Y:S01]  /*5900*/  VIADD R3, R14, 0xffffffff ;  /* 0xffffffff0e037836 */ /* 0x002fe20000000000 */
[----:B------:R-:W-:Y:S01]  /*5910*/  LOP3.LUT R19, R8, R19, RZ, 0xc0, !PT ;  /* 0x0000001308137212 */ /* 0x000fe200078ec0ff */
[----:B------:R-:W-:Y:S02]  /*5920*/  IMAD.MOV R12, RZ, RZ, -R12 ;  /* 0x000000ffff0c7224 */ /* 0x000fe400078e0a0c */
[----:B------:R-:W-:Y:S01]  /*5930*/  IMAD.MOV R2, RZ, RZ, -R0 ;  /* 0x000000ffff027224 */ /* 0x000fe200078e0a00 */
[----:B------:R-:W-:Y:S01]  /*5940*/  LOP3.LUT R3, R10, R3, RZ, 0xc0, !PT ;  /* 0x000000030a037212 */ /* 0x000fe200078ec0ff */
[----:B------:R-:W-:Y:S02]  /*5950*/  IMAD R19, R24, R0, R19 ;  /* 0x0000000018137224 */ /* 0x000fe400078e0213 */
[----:B0-----:R-:W-:-:S04]  /*5960*/  IMAD R0, R2, R25, R13 ;  /* 0x0000001902007224 */ /* 0x001fc800078e020d */
[----:B------:R-:W-:Y:S01]  /*5970*/  IMAD R2, R0, R14, R3 ;  /* 0x0000000e00027224 */ /* 0x000fe200078e0203 */
[----:B----4-:R-:W-:Y:S01]  /*5980*/  ISETP.NE.AND P0, PT, R4, 0x1, PT ;  /* 0x000000010400780c */ /* 0x010fe20003f05270 */
[----:B------:R-:W-:-:S05]  /*5990*/  IMAD.MOV.U32 R4, RZ, RZ, 0x1 ;  /* 0x00000001ff047424 */ /* 0x000fca00078e00ff */
[----:B------:R-:W-:-:S07]  /*59a0*/  PRMT R0, R4, 0x7610, R0 ;  /* 0x0000761004007816 */ /* 0x000fce0000000000 */
[----:B------:R-:W-:-:S04]  /*59b0*/  @P0 IMAD R22, R15, R12, R20 ;  /* 0x0000000c0f160224 */ /* 0x000fc800078e0214 */
[----:B------:R-:W-:-:S05]  /*59c0*/  IMAD R19, R19, R28, R22 ;  /* 0x0000001c13137224 */ /* 0x000fca00078e0216 */
[----:B------:R-:W-:Y:S02]  /*59d0*/  SEL R22, R2, R19, !P0 ;  /* 0x0000001302167207 */ /* 0x000fe40004000000 */
[----:B------:R-:W-:Y:S01]  /*59e0*/  SEL R19, R19, R2, !P0 ;  /* 0x0000000213137207 */ /* 0x000fe20004000000 */
[----:B------:R-:W-:-:S07]  /*59f0*/  IMAD.MOV.U32 R2, RZ, RZ, R11 ;  /* 0x000000ffff027224 */ /* 0x000fce00078e000b */
.L_x_167:
[----:B------:R-:W-:Y:S02]  /*5a00*/  LOP3.LUT P0, RZ, R0, 0xff, RZ, 0xc0, !PT ;  /* 0x000000ff00ff7812 */ /* 0x000fe4000780c0ff */
[----:B------:R-:W-:-:S11]  /*5a10*/  LOP3.LUT R101, R101, 0x1, RZ, 0x3c, !PT ;  /* 0x0000000165657812 */ /* 0x000fd600078e3cff */
[----:B------:R-:W-:Y:S05]  /*5a20*/  @P0 BRA `(.L_x_170) ;  /* 0xffffffbc002c0947 */ /* 0x000fea000383ffff */
[----:B------:R-:W-:Y:S05]  /*5a30*/  EXIT ;  /* 0x000000000000794d */ /* 0x000fea0003800000 */
.L_x_17:
[----:B------:R-:W-:-:S08]  /*5a40*/  ISETP.NE.AND P0, PT, R5, RZ, PT ;  /* 0x000000ff0500720c */ /* 0x000fd00003f05270 */
[----:B0-----:R-:W0:-:S00]  /*5a50*/  USETMAXREG.DEALLOC.CTAPOOL 0x28 ;  /* 0x00000028000079c8 */ /* 0x001e0000080e0500 */
[----:B------:R-:W-:Y:S05]  /*5a60*/  @P0 EXIT ;  /* 0x000000000000094d */ /* 0x000fea0003800000 */
[----:B0-----:R-:W-:Y:S01]  /*5a70*/  LOP3.LUT P0, RZ, R8, 0xff, RZ, 0xc0, !PT ;  /* 0x000000ff08ff7812 */ /* 0x001fe2000780c0ff */
[----:B------:R-:W-:Y:S02]  /*5a80*/  IMAD.MOV.U32 R0, RZ, RZ, 0x1 ;  /* 0x00000001ff007424 */ /* 0x000fe400078e00ff */
[----:B------:R-:W-:-:S10]  /*5a90*/  IMAD.MOV.U32 R7, RZ, RZ, RZ ;  /* 0x000000ffff077224 */ /* 0x000fd400078e00ff */
[----:B------:R-:W-:Y:S05]  /*5aa0*/  @!P0 BRA `(.L_x_171) ;  /* 0x0000000c00748947 */ /* 0x000fea0003800000 */
[----:B------:R-:W0:Y:S01]  /*5ab0*/  S2UR UR9, SR_CgaCtaId ;  /* 0x00000000000979c3 */ /* 0x000e220000008800 */
[----:B------:R-:W-:Y:S01]  /*5ac0*/  ULDC UR5, c[0x0][0x658] ;  /* 0x0001960000057ab9 */ /* 0x000fe20000000800 */
[----:B------:R-:W-:Y:S01]  /*5ad0*/  UMOV UR10, 0xffffffff ;  /* 0xffffffff000a7882 */ /* 0x000fe20000000000 */
[----:B------:R-:W-:Y:S01]  /*5ae0*/  UMOV UR11, 0x1 ;  /* 0x00000001000b7882 */ /* 0x000fe20000000000 */
[----:B------:R-:W-:Y:S01]  /*5af0*/  USHF.L.U32 UR10, UR10, UR5, URZ ;  /* 0x000000050a0a7299 */ /* 0x000fe2000800063f */
[----:B------:R-:W-:Y:S01]  /*5b00*/  LOP3.LUT P0, RZ, R4, 0x1f, RZ, 0xc0, !PT ;  /* 0x0000001f04ff7812 */ /* 0x000fe2000780c0ff */
[----:B------:R-:W-:Y:S01]  /*5b10*/  BSSY B0, `(.L_x_171) ;  /* 0x00000d6000007945 */ /* 0x000fe20003800000 */
[C---:B------:R-:W-:Y:S01]  /*5b20*/  ISETP.NE.AND P2, PT, R3.reuse, RZ, PT ;  /* 0x000000ff0300720c */ /* 0x040fe20003f45270 */
[----:B------:R-:W-:Y:S01]  /*5b30*/  IMAD.MOV.U32 R8, RZ, RZ, 0x1 ;  /* 0x00000001ff087424 */ /* 0x000fe200078e00ff */
[----:B------:R-:W-:Y:S01]  /*5b40*/  ISETP.NE.OR P0, PT, R3, RZ, !P0 ;  /* 0x000000ff0300720c */ /* 0x000fe20004705670 */
[----:B------:R-:W-:Y:S01]  /*5b50*/  IMAD.MOV.U32 R0, RZ, RZ, 0x1 ;  /* 0x00000001ff007424 */ /* 0x000fe200078e00ff */
[----:B------:R-:W-:Y:S01]  /*5b60*/  LOP3.LUT R6, R16, 0x2, RZ, 0xfc, !PT ;  /* 0x0000000210067812 */ /* 0x000fe200078efcff */
[----:B------:R-:W-:Y:S01]  /*5b70*/  IMAD.MOV.U32 R7, RZ, RZ, RZ ;  /* 0x000000ffff077224 */ /* 0x000fe200078e00ff */
[----:B------:R-:W-:Y:S01]  /*5b80*/  ULDC UR4, c[0x0][0x600] ;  /* 0x0001800000047ab9 */ /* 0x000fe20000000800 */
[----:B------:R-:W-:Y:S01]  /*5b90*/  UMOV UR18, 0x5 ;  /* 0x0000000500127882 */ /* 0x000fe20000000000 */
[----:B------:R-:W-:-:S02]  /*5ba0*/  UIADD3 UR26, UR40, 0x1, URZ ;  /* 0x00000001281a7890 */ /* 0x000fc4000fffe03f */
[----:B------:R-:W-:Y:S02]  /*5bb0*/  UIADD3 UR4, UR4, -0x1, URZ ;  /* 0xffffffff04047890 */ /* 0x000fe4000fffe03f */
[----:B------:R-:W-:Y:S01]  /*5bc0*/  USHF.L.U32 UR5, UR11, UR5, URZ ;  /* 0x000000050b057299 */ /* 0x000fe2000800063f */
[----:B------:R-:W-:Y:S01]  /*5bd0*/  ULDC.64 UR24, c[0x0][0x198] ;  /* 0x0000660000187ab9 */ /* 0x000fe20000000a00 */
[----:B0-----:R-:W-:Y:S02]  /*5be0*/  ULOP3.LUT UR8, UR9, 0x1, URZ, 0xc0, !UPT ;  /* 0x0000000109087892 */ /* 0x001fe4000f8ec03f */
[----:B------:R-:W-:Y:S02]  /*5bf0*/  USHF.L.U32 UR7, UR9, 0xc, URZ ;  /* 0x0000000c09077899 */ /* 0x000fe4000800063f */
[----:B------:R-:W-:Y:S02]  /*5c00*/  USHF.R.U32.HI UR27, URZ, 0x1, UR9 ;  /* 0x000000013f1b7899 */ /* 0x000fe40008011609 */
[----:B------:R-:W-:-:S02]  /*5c10*/  USHF.L.U32 UR6, UR9, 0x6, URZ ;  /* 0x0000000609067899 */ /* 0x000fc4000800063f */
[----:B------:R-:W-:Y:S02]  /*5c20*/  ULOP3.LUT UR9, UR9, 0xfffffffe, URZ, 0xc0, !UPT ;  /* 0xfffffffe09097892 */ /* 0x000fe4000f8ec03f */
[----:B------:R-:W-:Y:S02]  /*5c30*/  UISETP.GT.U32.AND UP0, UPT, UR8, 0xffff, UPT ;  /* 0x0000ffff0800788c */ /* 0x000fe4000bf04070 */
[----:B------:R-:W-:Y:S02]  /*5c40*/  ULOP3.LUT UR13, UR7, 0x1000, URZ, 0xc0, !UPT ;  /* 0x00001000070d7892 */ /* 0x000fe4000f8ec03f */
[----:B------:R-:W-:Y:S02]  /*5c50*/  ULOP3.LUT UR7, URZ, UR10, URZ, 0x33, !UPT ;  /* 0x0000000a3f077292 */ /* 0x000fe4000f8e333f */
[----:B------:R-:W-:Y:S02]  /*5c60*/  USHF.L.U32 UR10, UR11, UR9, URZ ;  /* 0x000000090b0a7299 */ /* 0x000fe4000800063f */
[----:B------:R-:W-:-:S02]  /*5c70*/  ULOP3.LUT UR9, UR9, 0x1, URZ, 0xfc, !UPT ;  /* 0x0000000109097892 */ /* 0x000fc4000f8efc3f */
[----:B------:R-:W-:Y:S02]  /*5c80*/  USEL UR8, UR8, 0xffff, !UP0 ;  /* 0x0000ffff08087887 */ /* 0x000fe4000c000000 */
[----:B------:R-:W-:Y:S02]  /*5c90*/  USHF.L.U32 UR9, UR11, UR9, URZ ;  /* 0x000000090b097299 */ /* 0x000fe4000800063f */
[----:B------:R-:W-:Y:S02]  /*5ca0*/  ULOP3.LUT UR8, UR8, 0xffff, URZ, 0xc0, !UPT ;  /* 0x0000ffff08087892 */ /* 0x000fe4000f8ec03f */
[----:B------:R-:W-:Y:S02]  /*5cb0*/  ULEA UR28, UR27, 0x100, 0xb ;  /* 0x000001001b1c7891 */ /* 0x000fe4000f8e583f */
[----:B------:R-:W-:Y:S02]  /*5cc0*/  ULOP3.LUT UR6, UR6, 0x40, URZ, 0xc0, !UPT ;  /* 0x0000004006067892 */ /* 0x000fe4000f8ec03f */
[----:B------:R-:W-:-:S02]  /*5cd0*/  UIADD3 UR13, UR13, 0x3100, URZ ;  /* 0x000031000d0d7890 */ /* 0x000fc4000fffe03f */
[----:B------:R-:W-:Y:S02]  /*5ce0*/  ULOP3.LUT UR19, UR10, UR9, URZ, 0xfc, !UPT ;  /* 0x000000090a137292 */ /* 0x000fe4000f8efc3f */
[----:B------:R-:W-:-:S12]  /*5cf0*/  USHF.L.U32 UR18, UR18, UR8, URZ ;  /* 0x0000000812127299 */ /* 0x000fd8000800063f */
.L_x_183:
[----:B------:R-:W-:-:S03]  /*5d00*/  UMOV UR8, 0xffffffff ;  /* 0xffffffff00087882 */ /* 0x000fc60000000000 */
[----:B------:R-:W-:Y:S05]  /*5d10*/  BRA.DIV UR8, `(.L_x_172) ;  /* 0x0000000e08c87947 */ /* 0x000fea000b800000 */
[----:B------:R-:W-:-:S13]  /*5d20*/  ELECT P6, URZ, PT ;  /* 0x00000000003f782f */ /* 0x000fda00038c0000 */
.L_x_195:
[----:B------:R-:W0:Y:S01]  /*5d30*/  LDC R3, c[0x0][0x28c] ;  /* 0x0000a300ff037b82 */ /* 0x000e220000000800 */
[----:B------:R-:W-:Y:S01]  /*5d40*/  BSSY B1, `(.L_x_173) ;  /* 0x000003a000017945 */ /* 0x000fe20003800000 */
[----:B0-----:R-:W-:-:S13]  /*5d50*/  ISETP.LT.OR P6, PT, R3, 0x1, !P6 ;  /* 0x000000010300780c */ /* 0x001fda00077c1670 */
[----:B------:R-:W-:Y:S05]  /*5d60*/  @P6 BRA `(.L_x_174) ;  /* 0x0000000000dc6947 */ /* 0x000fea0003800000 */
[----:B------:R-:W-:Y:S01]  /*5d70*/  LEA R19, R19, UR27, 0x1 ;  /* 0x0000001b13137c11 */ /* 0x000fe2000f8e08ff */
[----:B------:R-:W-:Y:S01]  /*5d80*/  IMAD.MOV.U32 R12, RZ, RZ, RZ ;  /* 0x000000ffff0c7224 */ /* 0x000fe200078e00ff */
[----:B------:R-:W-:Y:S01]  /*5d90*/  LEA R22, R22, UR6, 0x7 ;  /* 0x0000000616167c11 */ /* 0x000fe2000f8e38ff */
[----:B------:R-:W-:Y:S02]  /*5da0*/  IMAD.U32 R13, RZ, RZ, UR26 ;  /* 0x0000001aff0d7e24 */ /* 0x000fe4000f8e00ff */
[----:B------:R-:W-:Y:S02]  /*5db0*/  IMAD.MOV.U32 R3, RZ, RZ, R0 ;  /* 0x000000ffff037224 */ /* 0x000fe400078e0000 */
[----:B------:R-:W-:Y:S02]  /*5dc0*/  IMAD.MOV.U32 R4, RZ, RZ, R7 ;  /* 0x000000ffff047224 */ /* 0x000fe400078e0007 */
[----:B------:R-:W-:-:S07]  /*5dd0*/  IMAD.SHL.U32 R19, R19, 0x20, RZ ;  /* 0x0000002013137824 */ /* 0x000fce00078e00ff */
.L_x_178:
[----:B------:R-:W0:Y:S01]  /*5de0*/  S2R R10, SR_CgaCtaId ;  /* 0x00000000000a7919 */ /* 0x000e220000008800 */
[----:B------:R-:W-:Y:S01]  /*5df0*/  MOV R5, 0x400 ;  /* 0x0000040000057802 */ /* 0x000fe20000000f00 */
[----:B------:R-:W1:Y:S03]  /*5e00*/  @!P2 LDC R9, c[0x0][0x500] ;  /* 0x00014000ff09ab82 */ /* 0x000e660000000800 */
[----:B0-----:R-:W-:Y:S02]  /*5e10*/  LEA R11, R10, R5, 0x18 ;  /* 0x000000050a0b7211 */ /* 0x001fe400078ec0ff */
[----:B------:R-:W-:-:S03]  /*5e20*/  SHF.L.U32 R5, R3, 0x1f, RZ ;  /* 0x0000001f03057819 */ /* 0x000fc600000006ff */
[----:B------:R-:W-:-:S04]  /*5e30*/  IMAD R10, R4, 0x8, R11 ;  /* 0x00000008040a7824 */ /* 0x000fc800078e020b */
[----:B------:R-:W0:Y:S02]  /*5e40*/  SYNCS.PHASECHK.TRANS64.TRYWAIT P1, [R10+URZ+0x18], R5 ;  /* 0x000018050a0075a7 */ /* 0x000e24000802017f */
[----:B01----:R-:W-:Y:S05]  /*5e50*/  @!P1 BRA `(.L_x_175) ;  /* 0x0000000c00989947 */ /* 0x003fea0003800000 */
.L_x_196:
[----:B0-----:R-:W-:Y:S01]  /*5e60*/  PRMT R5, R6, 0x9910, RZ ;  /* 0x0000991006057816 */ /* 0x001fe200000000ff */
[----:B------:R0:W-:Y:S03]  /*5e70*/  @!P2 SYNCS.ARRIVE.TRANS64 RZ, [R10+URZ], R9 ;  /* 0x000000090affa9a7 */ /* 0x0001e6000800003f */
[----:B------:R-:W-:-:S13]  /*5e80*/  ISETP.NE.AND P1, PT, R5, 0x2, PT ;  /* 0x000000020500780c */ /* 0x000fda0003f25270 */
[----:B0-----:R-:W-:Y:S05]  /*5e90*/  @P1 BRA `(.L_x_176) ;  /* 0x0000000000041947 */ /* 0x001fea0003800000 */
[----:B------:R-:W-:Y:S01]  /*5ea0*/  BPT.TRAP 0x1 ;  /* 0x000000040000795c */ /* 0x000fe20000300000 */
.L_x_176:
[----:B------:R-:W-:Y:S05]  /*5eb0*/  @P0 BRA `(.L_x_177) ;  /* 0x0000000000040947 */ /* 0x000fea0003800000 */
[----:B------:R-:W-:Y:S01]  /*5ec0*/  BPT.TRAP 0x1 ;  /* 0x000000040000795c */ /* 0x000fe20000300000 */
.L_x_177:
[----:B------:R-:W-:Y:S01]  /*5ed0*/  R2UR UR11, R4 ;  /* 0x00000000040b72ca */ /* 0x000fe200000e0000 */
[----:B------:R-:W-:Y:S01]  /*5ee0*/  VIADD R13, R13, 0xffffffff ;  /* 0xffffffff0d0d7836 */ /* 0x000fe20000000000 */
[----:B------:R-:W-:Y:S01]  /*5ef0*/  R2UR UR21, R11 ;  /* 0x000000000b1572ca */ /* 0x000fe200000e0000 */
[----:B------:R-:W-:Y:S01]  /*5f00*/  UIADD3 UR14, UP0, UR24, 0xf0, URZ ;  /* 0x000000f0180e7890 */ /* 0x000fe2000ff1e03f */
[----:B------:R-:W-:Y:S01]  /*5f10*/  R2UR UR22, R19 ;  /* 0x00000000131672ca */ /* 0x000fe200000e0000 */
[----:B------:R-:W-:Y:S01]  /*5f20*/  UIADD3 UR30, UP1, UR24, 0x1f0, URZ ;  /* 0x000001f0181e7890 */ /* 0x000fe2000ff3e03f */
[----:B------:R-:W-:Y:S01]  /*5f30*/  R2UR UR9, R10 ;  /* 0x000000000a0972ca */ /* 0x000fe200000e0000 */
[----:B------:R-:W-:Y:S01]  /*5f40*/  UIADD3.X UR15, URZ, UR25, URZ, UP0, !UPT ;  /* 0x000000193f0f7290 */ /* 0x000fe200087fe43f */
[----:B------:R-:W-:Y:S01]  /*5f50*/  R2UR UR10, R12 ;  /* 0x000000000c0a72ca */ /* 0x000fe200000e0000 */
[----:B------:R-:W-:Y:S01]  /*5f60*/  UPRMT UR20, URZ, 0x5410, UR18 ;  /* 0x000054103f147896 */ /* 0x000fe20008000012 */
[----:B------:R-:W-:Y:S01]  /*5f70*/  R2UR UR12, R2 ;  /* 0x00000000020c72ca */ /* 0x000fe200000e0000 */
[----:B------:R-:W-:Y:S01]  /*5f80*/  VIADD R4, R4, 0x1 ;  /* 0x0000000104047836 */ /* 0x000fe20000000000 */
[----:B------:R-:W-:Y:S01]  /*5f90*/  R2UR UR23, R22 ;  /* 0x00000000161772ca */ /* 0x000fe200000e0000 */
[----:B------:R-:W-:Y:S01]  /*5fa0*/  ULEA UR8, UR11, UR28, 0xc ;  /* 0x0000001c0b087291 */ /* 0x000fe2000f8e603f */
[----:B------:R-:W-:Y:S01]  /*5fb0*/  ISETP.GT.AND P3, PT, R13, 0x1, PT ;  /* 0x000000010d00780c */ /* 0x000fe20003f64270 */
[----:B------:R-:W-:Y:S01]  /*5fc0*/  ULEA UR11, UR11, UR13, 0xd ;  /* 0x0000000d0b0b7291 */ /* 0x000fe2000f8e683f */
[----:B------:R-:W-:Y:S01]  /*5fd0*/  ISETP.NE.AND P1, PT, R4, 0x3, PT ;  /* 0x000000030400780c */ /* 0x000fe20003f25270 */
[----:B------:R-:W-:Y:S01]  /*5fe0*/  UIADD3 UR8, UR21, UR8, URZ ;  /* 0x0000000815087290 */ /* 0x000fe2000fffe03f */
[----:B------:R-:W-:Y:S01]  /*5ff0*/  VIADD R12, R12, 0x40 ;  /* 0x000000400c0c7836 */ /* 0x000fe20000000000 */
[----:B------:R-:W-:Y:S01]  /*6000*/  UIADD3 UR21, UR21, UR11, URZ ;  /* 0x0000000b15157290 */ /* 0x000fe2000fffe03f */
[----:B------:R-:W-:Y:S01]  /*6010*/  SEL R10, RZ, 0x1, P1 ;  /* 0x00000001ff0a7807 */ /* 0x000fe20000800000 */
[----:B------:R-:W-:Y:S01]  /*6020*/  UPRMT UR29, URZ, 0x5410, UR19 ;  /* 0x000054103f1d7896 */ /* 0x000fe20008000013 */
[----:B------:R-:W-:Y:S01]  /*6030*/  SEL R4, R4, RZ, P1 ;  /* 0x000000ff04047207 */ /* 0x000fe20000800000 */
[----:B------:R-:W-:Y:S01]  /*6040*/  UIADD3.X UR31, URZ, UR25, URZ, UP1, !UPT ;  /* 0x000000193f1f7290 */ /* 0x000fe20008ffe43f */
[----:B------:R-:W-:Y:S01]  /*6050*/  LOP3.LUT R3, R3, R10, RZ, 0x3c, !PT ;  /* 0x0000000a03037212 */ /* 0x000fe200078e3cff */
[----:B------:R-:W-:Y:S01]  /*6060*/  UMOV UR16, 0x0 ;  /* 0x0000000000107882 */ /* 0x000fe20000000000 */
[----:B------:R-:W-:Y:S01]  /*6070*/  UMOV UR17, 0x10000000 ;  /* 0x1000000000117882 */ /* 0x000fe20000000000 */
[----:B------:R-:W-:-:S02]  /*6080*/  UMOV UR11, UR22 ;  /* 0x00000016000b7c82 */ /* 0x000fc40008000000 */
[----:B------:R0:W-:Y:S02]  /*6090*/  UTMALDG.3D.MULTICAST [UR8], [UR14], UR20, desc[UR16] ;  /* 0x000010080e0073b4 */ /* 0x0001e40008011814 */
[----:B0-----:R-:W-:Y:S01]  /*60a0*/  UMOV UR8, UR21 ;  /* 0x0000001500087c82 */ /* 0x001fe20008000000 */
[----:B------:R-:W-:Y:S02]  /*60b0*/  UMOV UR11, UR23 ;  /* 0x00000017000b7c82 */ /* 0x000fe40008000000 */
[----:B------:R0:W-:Y:S02]  /*60c0*/  UTMALDG.3D.MULTICAST [UR8], [UR30], UR29, desc[UR16] ;  /* 0x000010081e0073b4 */ /* 0x0001e4000801181d */
[----:B0-----:R-:W-:Y:S05]  /*60d0*/  @P3 BRA `(.L_x_178) ;  /* 0xfffffffc00403947 */ /* 0x001fea000383ffff */
.L_x_174:
[----:B------:R-:W-:Y:S05]  /*60e0*/  BSYNC B1 ;  /* 0x0000000000017941 */ /* 0x000fea0003800000 */
.L_x_173:
[----:B------:R-:W2:Y:S01]  /*60f0*/  LDL.64 R10, [R1] ;  /* 0x00000000010a7983 */ /* 0x000ea20000100a00 */
[----:B------:R-:W-:Y:S01]  /*6100*/  LOP3.LUT P4, RZ, R8, 0xff, RZ, 0xc0, !PT ;  /* 0x000000ff08ff7812 */ /* 0x000fe2000788c0ff */
[----:B------:R-:W-:Y:S01]  /*6110*/  VIADD R4, R7, UR40 ;  /* 0x0000002807047c36 */ /* 0x000fe20008000000 */
[----:B------:R-:W-:Y:S01]  /*6120*/  ULDC.64 UR8, c[0x0][0x650] ;  /* 0x0001940000087ab9 */ /* 0x000fe20000000a00 */
[----:B------:R-:W-:Y:S01]  /*6130*/  IMAD.U32 R7, RZ, RZ, UR40 ;  /* 0x00000028ff077e24 */ /* 0x000fe2000f8e00ff */
[----:B------:R-:W-:Y:S01]  /*6140*/  UISETP.GE.U32.AND UP0, UPT, UR40, 0x3, UPT ;  /* 0x000000032800788c */ /* 0x000fe2000bf06070 */
[----:B------:R-:W-:Y:S01]  /*6150*/  BSSY B1, `(.L_x_179) ;  /* 0x000006f000017945 */ /* 0x000fe20003800000 */
[----:B------:R-:W-:Y:S01]  /*6160*/  ISETP.GT.U32.AND P1, PT, R4, 0x2, PT ;  /* 0x000000020400780c */ /* 0x000fe20003f24070 */
[----:B------:R-:W-:Y:S01]  /*6170*/  IMAD.MOV.U32 R19, RZ, RZ, -0x1 ;  /* 0xffffffffff137424 */ /* 0x000fe200078e00ff */
[----:B------:R-:W-:Y:S01]  /*6180*/  PRMT R8, RZ, 0x7610, R8 ;  /* 0x00007610ff087816 */ /* 0x000fe20000000008 */
[----:B------:R-:W-:Y:S01]  /*6190*/  IMAD.MOV.U32 R22, RZ, RZ, -0x1 ;  /* 0xffffffffff167424 */ /* 0x000fe200078e00ff */
[----:B------:R-:W-:-:S02]  /*61a0*/  ISETP.LT.U32.AND P1, PT, R7, 0x3, P1 ;  /* 0x000000030700780c */ /* 0x000fc40000f21070 */
[----:B------:R-:W-:Y:S01]  /*61b0*/  PLOP3.LUT P3, PT, PT, PT, UP0, 0x80, 0x0 ;  /* 0x000000000000781c */ /* 0x000fe20003f6f008 */
[----:B------:R-:W0:Y:S01]  /*61c0*/  @P4 S2R R3, SR_CgaCtaId ;  /* 0x0000000000034919 */ /* 0x000e220000008800 */
[----:B------:R-:W-:-:S04]  /*61d0*/  @P4 MOV R2, 0x400 ;  /* 0x0000040000024802 */ /* 0x000fc80000000f00 */
[----:B0-----:R-:W-:Y:S01]  /*61e0*/  @P4 LEA R5, R3, R2, 0x18 ;  /* 0x0000000203054211 */ /* 0x001fe200078ec0ff */
[----:B------:R-:W-:-:S03]  /*61f0*/  IMAD.WIDE.U32 R2, R4, -0x55555555, RZ ;  /* 0xaaaaaaab04027825 */ /* 0x000fc600078e00ff */
[----:B------:R0:W-:Y:S01]  /*6200*/  @P4 SYNCS.ARRIVE.TRANS64.A1T0 RZ, [R5+URZ+0x68], RZ ;  /* 0x000068ff05ff49a7 */ /* 0x0001e2000810003f */
[----:B------:R-:W-:Y:S01]  /*6210*/  IMAD.MOV.U32 R2, RZ, RZ, -0x1 ;  /* 0xffffffffff027424 */ /* 0x000fe200078e00ff */
[----:B0-----:R-:W-:Y:S02]  /*6220*/  SHF.R.U32.HI R5, RZ, 0x1, R3 ;  /* 0x00000001ff057819 */ /* 0x001fe40000011603 */
[----:B------:R-:W-:-:S03]  /*6230*/  SEL R3, RZ, 0x1, !P1 ;  /* 0x00000001ff037807 */ /* 0x000fc60004800000 */
[----:B------:R-:W-:Y:S01]  /*6240*/  IMAD R7, R5, -0x3, R4 ;  /* 0xfffffffd05077824 */ /* 0x000fe200078e0204 */
[----:B------:R-:W-:Y:S02]  /*6250*/  LOP3.LUT R0, R0, R3, RZ, 0x3c, !PT ;  /* 0x0000000300007212 */ /* 0x000fe400078e3cff */
[----:B------:R-:W-:Y:S02]  /*6260*/  PRMT R3, RZ, 0x7610, R3 ;  /* 0x00007610ff037816 */ /* 0x000fe40000000003 */
[----:B------:R-:W-:Y:S02]  /*6270*/  @P3 LOP3.LUT R0, R0, 0x1, R5, 0x78, !PT ;  /* 0x0000000100003812 */ /* 0x000fe400078e7805 */
[----:B--2---:R-:W-:-:S04]  /*6280*/  IADD3 R18, P4, R18, R10, RZ ;  /* 0x0000000a12127210 */ /* 0x004fc80007f9e0ff */
[----:B------:R-:W-:Y:S01]  /*6290*/  ISETP.GE.U32.AND P1, PT, R18, UR8, PT ;  /* 0x0000000812007c0c */ /* 0x000fe2000bf26070 */
[----:B------:R-:W-:-:S05]  /*62a0*/  IMAD.X R17, R17, 0x1, R23, P4 ;  /* 0x0000000111117824 */ /* 0x000fca00020e0617 */
[----:B------:R-:W-:-:S13]  /*62b0*/  ISETP.GE.U32.AND.EX P1, PT, R17, UR9, PT, P1 ;  /* 0x0000000911007c0c */ /* 0x000fda000bf26110 */
[----:B------:R-:W-:Y:S05]  /*62c0*/  @P1 BRA `(.L_x_180) ;  /* 0x00000004005c1947 */ /* 0x000fea0003800000 */
[----:B------:R-:W0:Y:S01]  /*62d0*/  S2R R11, SR_CTAID.X ;  /* 0x00000000000b7919 */ /* 0x000e220000002500 */
[----:B------:R-:W-:Y:S01]  /*62e0*/  ULDC.64 UR8, c[0x0][0x628] ;  /* 0x00018a0000087ab9 */ /* 0x000fe20000000a00 */
[----:B------:R-:W1:Y:S01]  /*62f0*/  LDC R12, c[0x0][0x144] ;  /* 0x00005100ff0c7b82 */ /* 0x000e620000000800 */
[----:B------:R-:W-:Y:S01]  /*6300*/  ISETP.NE.U32.AND P1, PT, RZ, UR8, PT ;  /* 0x00000008ff007c0c */ /* 0x000fe2000bf25070 */
[----:B------:R-:W2:Y:S01]  /*6310*/  S2R R9, SR_CTAID.Y ;  /* 0x0000000000097919 */ /* 0x000ea20000002600 */
[----:B------:R-:W-:Y:S01]  /*6320*/  ULDC UR10, c[0x0][0x150] ;  /* 0x00005400000a7ab9 */ /* 0x000fe20000000800 */
[----:B------:R-:W-:Y:S01]  /*6330*/  ULDC UR11, c[0x0][0x630] ;  /* 0x00018c00000b7ab9 */ /* 0x000fe20000000800 */
[----:B------:R-:W-:Y:S01]  /*6340*/  ISETP.NE.AND.EX P1, PT, RZ, UR9, PT, P1 ;  /* 0x00000009ff007c0c */ /* 0x000fe2000bf25310 */
[----:B------:R-:W-:Y:S01]  /*6350*/  IMAD.MOV.U32 R2, RZ, RZ, R18 ;  /* 0x000000ffff027224 */ /* 0x000fe200078e0012 */
[----:B0-----:R-:W-:-:S05]  /*6360*/  I2FP.F32.U32 R3, R11 ;  /* 0x0000000b00037245 */ /* 0x001fca0000201000 */
[----:B------:R-:W-:Y:S01]  /*6370*/  FMUL R14, R3, UR10 ;  /* 0x0000000a030e7c20 */ /* 0x000fe20008400000 */
[----:B------:R-:W-:-:S05]  /*6380*/  IMAD.MOV.U32 R3, RZ, RZ, R17 ;  /* 0x000000ffff037224 */ /* 0x000fca00078e0011 */
[----:B--2---:R-:W-:Y:S05]  /*6390*/  @!P1 BRA `(.L_x_181) ;  /* 0x0000000000289947 */ /* 0x004fea0003800000 */
[----:B------:R-:W-:Y:S02]  /*63a0*/  ULDC UR10, c[0x0][0x634] ;  /* 0x00018d00000a7ab9 */ /* 0x000fe40000000800 */
[----:B------:R-:W-:-:S05]  /*63b0*/  IADD3 R3, P1, R18, UR10, RZ ;  /* 0x0000000a12037c10 */ /* 0x000fca000ff3e0ff */
[----:B------:R-:W-:-:S04]  /*63c0*/  IMAD.X R13, RZ, RZ, R17, P1 ;  /* 0x000000ffff0d7224 */ /* 0x000fc800008e0611 */
[----:B------:R-:W-:-:S04]  /*63d0*/  IMAD.WIDE.U32 R4, R13, UR8, RZ ;  /* 0x000000080d047c25 */ /* 0x000fc8000f8e00ff */
[----:B------:R-:W-:-:S04]  /*63e0*/  IMAD.WIDE.U32 R4, P1, R3, UR9, R4 ;  /* 0x0000000903047c25 */ /* 0x000fc8000f820004 */
[----:B------:R-:W-:-:S04]  /*63f0*/  IMAD.WIDE.U32 R2, R3, UR8, RZ ;  /* 0x0000000803027c25 */ /* 0x000fc8000f8e00ff */
[----:B------:R-:W-:Y:S01]  /*6400*/  IMAD.MOV.U32 R2, RZ, RZ, R5 ;  /* 0x000000ffff027224 */ /* 0x000fe200078e0005 */
[----:B------:R-:W-:Y:S01]  /*6410*/  IADD3 RZ, P3, R3, R4, RZ ;  /* 0x0000000403ff7210 */ /* 0x000fe20007f7e0ff */
[----:B------:R-:W-:-:S04]  /*6420*/  IMAD.X R3, RZ, RZ, RZ, P1 ;  /* 0x000000ffff037224 */ /* 0x000fc800008e06ff */
[----:B------:R-:W-:-:S08]  /*6430*/  IMAD.WIDE.U32.X R2, R13, UR9, R2, P3 ;  /* 0x000000090d027c25 */ /* 0x000fd000098e0402 */
.L_x_181:
[--C-:B------:R-:W-:Y:S01]  /*6440*/  SHF.R.U64 R10, R2, UR11, R3.reuse ;  /* 0x0000000b020a7c19 */ /* 0x100fe20008001203 */
[----:B------:R-:W0:Y:S01]  /*6450*/  F2I.U32.TRUNC.NTZ R14, R14 ;  /* 0x0000000e000e7305 */ /* 0x000e22000020f000 */
[----:B------:R-:W-:Y:S01]  /*6460*/  SHF.R.U32.HI R2, RZ, UR11, R3 ;  /* 0x0000000bff027c19 */ /* 0x000fe20008011603 */
[----:B------:R-:W-:Y:S01]  /*6470*/  ULDC.64 UR8, c[0x0][0x620] ;  /* 0x0001880000087ab9 */ /* 0x000fe20000000a00 */
[----:B------:R-:W-:Y:S01]  /*6480*/  IADD3 R5, P1, RZ, -R10, RZ ;  /* 0x8000000aff057210 */ /* 0x000fe20007f3e0ff */
[----:B------:R-:W-:Y:S01]  /*6490*/  IMAD.MOV.U32 R3, RZ, RZ, R17 ;  /* 0x000000ffff037224 */ /* 0x000fe200078e0011 */
[----:B------:R-:W-:-:S03]  /*64a0*/  ULDC.64 UR10, c[0x0][0x640] ;  /* 0x00019000000a7ab9 */ /* 0x000fc60000000a00 */
[----:B------:R-:W-:Y:S01]  /*64b0*/  IMAD.X R2, RZ, RZ, ~R2, P1 ;  /* 0x000000ffff027224 */ /* 0x000fe200008e0e02 */
[----:B------:R-:W-:-:S03]  /*64c0*/  ISETP.NE.U32.AND P1, PT, RZ, UR10, PT ;  /* 0x0000000aff007c0c */ /* 0x000fc6000bf25070 */
[----:B------:R-:W-:Y:S01]  /*64d0*/  IMAD R4, R2, UR8, RZ ;  /* 0x0000000802047c24 */ /* 0x000fe2000f8e02ff */
[----:B------:R-:W-:Y:S01]  /*64e0*/  ISETP.NE.AND.EX P1, PT, RZ, UR11, PT, P1 ;  /* 0x0000000bff007c0c */ /* 0x000fe2000bf25310 */
[----:B------:R-:W-:-:S04]  /*64f0*/  IMAD.MOV.U32 R2, RZ, RZ, R18 ;  /* 0x000000ffff027224 */ /* 0x000fc800078e0012 */
[----:B------:R-:W-:Y:S01]  /*6500*/  IMAD.WIDE.U32 R2, R5, UR8, R2 ;  /* 0x0000000805027c25 */ /* 0x000fe2000f8e0002 */
[----:B------:R-:W-:-:S03]  /*6510*/  ULDC UR8, c[0x0][0x618] ;  /* 0x0001860000087ab9 */ /* 0x000fc60000000800 */
[----:B------:R-:W-:Y:S01]  /*6520*/  IMAD R5, R5, UR9, R4 ;  /* 0x0000000905057c24 */ /* 0x000fe2000f8e0204 */
[----:B------:R-:W-:Y:S01]  /*6530*/  ULDC UR9, c[0x0][0x154] ;  /* 0x0000550000097ab9 */ /* 0x000fe20000000800 */
[----:B0-----:R-:W-:Y:S02]  /*6540*/  IMAD.MOV R4, RZ, RZ, -R14 ;  /* 0x000000ffff047224 */ /* 0x001fe400078e0a0e */
[----:B------:R-:W0:Y:S01]  /*6550*/  LDC R14, c[0x0][0x148] ;  /* 0x00005200ff0e7b82 */ /* 0x000e220000000800 */
[----:B------:R-:W-:Y:S02]  /*6560*/  IMAD.IADD R3, R3, 0x1, R5 ;  /* 0x0000000103037824 */ /* 0x000fe400078e0205 */
[----:B-1----:R-:W-:Y:S01]  /*6570*/  IMAD R11, R12, R4, R11 ;  /* 0x000000040c0b7224 */ /* 0x002fe200078e020b */
[----:B------:R-:W-:Y:S02]  /*6580*/  I2FP.F32.U32 R4, R9 ;  /* 0x0000000900047245 */ /* 0x000fe40000201000 */
[----:B------:R-:W-:-:S02]  /*6590*/  SHF.R.U64 R12, R2, UR8, R3 ;  /* 0x00000008020c7c19 */ /* 0x000fc40008001203 */
[----:B------:R-:W-:Y:S01]  /*65a0*/  SHF.R.U32.HI R3, RZ, UR8, R3 ;  /* 0x00000008ff037c19 */ /* 0x000fe20008011603 */
[----:B------:R-:W-:Y:S01]  /*65b0*/  FMUL R4, R4, UR9 ;  /* 0x0000000904047c20 */ /* 0x000fe20008400000 */
[----:B------:R-:W-:Y:S02]  /*65c0*/  ULDC UR8, c[0x0][0x608] ;  /* 0x0001820000087ab9 */ /* 0x000fe40000000800 */
[--C-:B------:R-:W-:Y:S01]  /*65d0*/  SHF.R.U64 R15, R12, UR8, R3.reuse ;  /* 0x000000080c0f7c19 */ /* 0x100fe20008001203 */
[----:B------:R1:W2:Y:S01]  /*65e0*/  F2I.U32.TRUNC.NTZ R20, R4 ;  /* 0x0000000400147305 */ /* 0x0002a2000020f000 */
[----:B------:R-:W-:Y:S01]  /*65f0*/  SHF.R.U32.HI R2, RZ, UR8, R3 ;  /* 0x00000008ff027c19 */ /* 0x000fe20008011603 */
[----:B------:R-:W-:-:S03]  /*6600*/  ULDC UR8, c[0x0][0x658] ;  /* 0x0001960000087ab9 */ /* 0x000fc60000000800 */
[--C-:B------:R-:W-:Y:S02]  /*6610*/  SHF.R.U64 R13, R15, UR8, R2.reuse ;  /* 0x000000080f0d7c19 */ /* 0x100fe40008001202 */
[----:B------:R-:W-:-:S03]  /*6620*/  SHF.R.U32.HI R19, RZ, UR8, R2 ;  /* 0x00000008ff137c19 */ /* 0x000fc60008011602 */
[----:B------:R-:W-:Y:S02]  /*6630*/  IMAD.MOV.U32 R2, RZ, RZ, R13 ;  /* 0x000000ffff027224 */ /* 0x000fe400078e000d */
[----:B------:R-:W-:Y:S01]  /*6640*/  IMAD.MOV.U32 R3, RZ, RZ, R19 ;  /* 0x000000ffff037224 */ /* 0x000fe200078e0013 */
[----:B-1----:R-:W-:Y:S06]  /*6650*/  @!P1 BRA `(.L_x_182) ;  /* 0x0000000000289947 */ /* 0x002fec0003800000 */
        /* <DEDUP_REMOVED lines=10> */
.L_x_182:
[----:B------:R-:W1:Y:S01]  /*6700*/  LDC R4, c[0x0][0x65c] ;  /* 0x00019700ff047b82 */ /* 0x000e620000000800 */
[----:B------:R-:W-:Y:S01]  /*6710*/  ULDC UR8, c[0x0][0x648] ;  /* 0x0001920000087ab9 */ /* 0x000fe20000000800 */
[----:B------:R-:W-:Y:S01]  /*6720*/  LOP3.LUT R15, R15, UR7, RZ, 0xc0, !PT ;  /* 0x000000070f0f7c12 */ /* 0x000fe2000f8ec0ff */
[----:B--2---:R-:W-:Y:S01]  /*6730*/  IMAD.MOV R20, RZ, RZ, -R20 ;  /* 0x000000ffff147224 */ /* 0x004fe200078e0a14 */
[----:B------:R-:W-:Y:S01]  /*6740*/  SHF.R.U64 R2, R2, UR8, R3 ;  /* 0x0000000802027c19 */ /* 0x000fe20008001203 */
[----:B------:R-:W-:Y:S01]  /*6750*/  ULDC UR8, c[0x0][0x638] ;  /* 0x00018e0000087ab9 */ /* 0x000fe20000000800 */
[----:B------:R-:W-:Y:S01]  /*6760*/  LOP3.LUT R12, R12, UR4, RZ, 0xc0, !PT ;  /* 0x000000040c0c7c12 */ /* 0x000fe2000f8ec0ff */
[----:B------:R-:W-:Y:S01]  /*6770*/  ULDC UR9, c[0x0][0x610] ;  /* 0x0001840000097ab9 */ /* 0x000fe20000000800 */
[----:B------:R-:W-:Y:S01]  /*6780*/  IMAD.MOV.U32 R3, RZ, RZ, 0x1 ;  /* 0x00000001ff037424 */ /* 0x000fe200078e00ff */
[----:B-1----:R-:W-:Y:S01]  /*6790*/  ISETP.NE.AND P1, PT, R4, 0x1, PT ;  /* 0x000000010400780c */ /* 0x002fe20003f25270 */
[----:B------:R-:W-:-:S02]  /*67a0*/  IMAD.MOV R4, RZ, RZ, -R2 ;  /* 0x000000ffff047224 */ /* 0x000fc400078e0a02 */
[----:B------:R-:W-:Y:S02]  /*67b0*/  IMAD R2, R2, UR5, R15 ;  /* 0x0000000502027c24 */ /* 0x000fe4000f8e020f */
[----:B------:R-:W-:Y:S01]  /*67c0*/  IMAD R13, R4, UR8, R13 ;  /* 0x00000008040d7c24 */ /* 0x000fe2000f8e020d */
[----:B------:R-:W-:-:S07]  /*67d0*/  ULDC UR8, c[0x0][0x600] ;  /* 0x0001800000087ab9 */ /* 0x000fce0000000800 */
[----:B0-----:R-:W-:-:S04]  /*67e0*/  @P1 IMAD R11, R14, R20, R9 ;  /* 0x000000140e0b1224 */ /* 0x001fc800078e0209 */
[----:B------:R-:W-:Y:S02]  /*67f0*/  IMAD R11, R2, UR9, R11 ;  /* 0x00000009020b7c24 */ /* 0x000fe4000f8e020b */
[----:B------:R-:W-:-:S05]  /*6800*/  IMAD R2, R13, UR8, R12 ;  /* 0x000000080d027c24 */ /* 0x000fca000f8e020c */
[----:B------:R-:W-:Y:S02]  /*6810*/  SEL R22, R2, R11, !P1 ;  /* 0x0000000b02167207 */ /* 0x000fe40004800000 */
[----:B------:R-:W-:Y:S01]  /*6820*/  SEL R19, R11, R2, !P1 ;  /* 0x000000020b137207 */ /* 0x000fe20004800000 */
[----:B------:R-:W-:-:S07]  /*6830*/  IMAD.MOV.U32 R2, RZ, RZ, R10 ;  /* 0x000000ffff027224 */ /* 0x000fce00078e000a */
.L_x_180:
[----:B------:R-:W-:Y:S05]  /*6840*/  BSYNC B1 ;  /* 0x0000000000017941 */ /* 0x000fea0003800000 */
.L_x_179:
[----:B------:R-:W-:-:S13]  /*6850*/  LOP3.LUT P1, RZ, R3, 0xff, RZ, 0xc0, !PT ;  /* 0x000000ff03ff7812 */ /* 0x000fda000782c0ff */
[----:B------:R-:W-:Y:S05]  /*6860*/  @P1 BRA `(.L_x_183) ;  /* 0xfffffff400241947 */ /* 0x000fea000383ffff */
[----:B------:R-:W-:Y:S05]  /*6870*/  BSYNC B0 ;  /* 0x0000000000007941 */ /* 0x000fea0003800000 */
.L_x_171:
[----:B------:R-:W-:-:S03]  /*6880*/  UMOV UR8, 0xffffffff ;  /* 0xffffffff00087882 */ /* 0x000fc60000000000 */
[----:B------:R-:W-:Y:S05]  /*6890*/  BRA.DIV UR8, `(.L_x_184) ;  /* 0x00000006081c7947 */ /* 0x000fea000b800000 */
[----:B------:R-:W-:-:S13]  /*68a0*/  ELECT P6, URZ, PT ;  /* 0x00000000003f782f */ /* 0x000fda00038c0000 */
.L_x_199:
[----:B------:R-:W-:Y:S04]  /*68b0*/  BSSY B0, `(.L_x_185) ;  /* 0x0000022000007945 */ /* 0x000fe80003800000 */
[----:B------:R-:W-:Y:S05]  /*68c0*/  @!P6 BRA `(.L_x_186) ;  /* 0x000000000080e947 */ /* 0x000fea0003800000 */
[----:B------:R-:W-:-:S04]  /*68d0*/  LOP3.LUT R16, R16, 0x2, RZ, 0xfc, !PT ;  /* 0x0000000210107812 */ /* 0x000fc800078efcff */
[----:B------:R-:W-:-:S13]  /*68e0*/  ISETP.NE.AND P0, PT, R16, 0x3, PT ;  /* 0x000000031000780c */ /* 0x000fda0003f05270 */
[----:B------:R-:W-:Y:S05]  /*68f0*/  @!P0 BRA `(.L_x_187) ;  /* 0x0000000000048947 */ /* 0x000fea0003800000 */
[----:B------:R-:W-:Y:S01]  /*6900*/  BPT.TRAP 0x1 ;  /* 0x000000040000795c */ /* 0x000fe20000300000 */
.L_x_187:
[----:B------:R-:W0:Y:S01]  /*6910*/  S2R R3, SR_CgaCtaId ;  /* 0x0000000000037919 */ /* 0x000e220000008800 */
[----:B------:R-:W-:Y:S02]  /*6920*/  MOV R2, 0x400 ;  /* 0x0000040000027802 */ /* 0x000fe40000000f00 */
[----:B------:R-:W-:Y:S02]  /*6930*/  SHF.L.U32 R4, R0, 0x1f, RZ ;  /* 0x0000001f00047819 */ /* 0x000fe400000006ff */
[----:B0-----:R-:W-:-:S05]  /*6940*/  LEA R2, R3, R2, 0x18 ;  /* 0x0000000203027211 */ /* 0x001fca00078ec0ff */
[----:B------:R-:W-:-:S04]  /*6950*/  VIADD R2, R2, 0x18 ;  /* 0x0000001802027836 */ /* 0x000fc80000000000 */
[C---:B------:R-:W-:Y:S02]  /*6960*/  IMAD R9, R7.reuse, 0x8, R2 ;  /* 0x0000000807097824 */ /* 0x040fe400078e0202 */
[----:B------:R-:W-:Y:S02]  /*6970*/  VIADD R7, R7, 0x1 ;  /* 0x0000000107077836 */ /* 0x000fe40000000000 */
[----:B------:R-:W0:Y:S03]  /*6980*/  SYNCS.PHASECHK.TRANS64.TRYWAIT P0, [R9+URZ], R4 ;  /* 0x00000004090075a7 */ /* 0x000e26000800017f */
[----:B------:R-:W-:-:S04]  /*6990*/  ISETP.NE.AND P1, PT, R7, 0x3, PT ;  /* 0x000000030700780c */ /* 0x000fc80003f25270 */
[----:B------:R-:W-:Y:S02]  /*69a0*/  SEL R3, RZ, 0x1, P1 ;  /* 0x00000001ff037807 */ /* 0x000fe40000800000 */
[----:B------:R-:W-:Y:S02]  /*69b0*/  SEL R7, R7, RZ, P1 ;  /* 0x000000ff07077207 */ /* 0x000fe40000800000 */
[----:B------:R-:W-:-:S03]  /*69c0*/  LOP3.LUT R11, R0, R3, RZ, 0x3c, !PT ;  /* 0x00000003000b7212 */ /* 0x000fc600078e3cff */
[----:B------:R-:W-:Y:S01]  /*69d0*/  IMAD R6, R7, 0x8, R2 ;  /* 0x0000000807067824 */ /* 0x000fe200078e0202 */
[----:B------:R-:W-:Y:S01]  /*69e0*/  SHF.L.U32 R5, R11, 0x1f, RZ ;  /* 0x0000001f0b057819 */ /* 0x000fe200000006ff */
[----:B0-----:R-:W-:Y:S06]  /*69f0*/  @!P0 BRA `(.L_x_188) ;  /* 0x0000000000e48947 */ /* 0x001fec0003800000 */
.L_x_200:
[----:B------:R-:W1:Y:S01]  /*6a00*/  SYNCS.PHASECHK.TRANS64.TRYWAIT P0, [R6+URZ], R5 ;  /* 0x00000005060075a7 */ /* 0x000e62000800017f */
[----:B------:R-:W-:-:S05]  /*6a10*/  VIADD R0, R7, 0x1 ;  /* 0x0000000107007836 */ /* 0x000fca0000000000 */
[----:B------:R-:W-:-:S04]  /*6a20*/  ISETP.NE.AND P1, PT, R0, 0x3, PT ;  /* 0x000000030000780c */ /* 0x000fc80003f25270 */
[----:B0-----:R-:W-:Y:S02]  /*6a30*/  SEL R4, RZ, 0x1, P1 ;  /* 0x00000001ff047807 */ /* 0x001fe40000800000 */
[----:B------:R-:W-:Y:S02]  /*6a40*/  SEL R3, R0, RZ, P1 ;  /* 0x000000ff00037207 */ /* 0x000fe40000800000 */
[----:B------:R-:W-:Y:S01]  /*6a50*/  LOP3.LUT R0, R11, R4, RZ, 0x3c, !PT ;  /* 0x000000040b007212 */ /* 0x000fe200078e3cff */
[----:B-1----:R-:W-:Y:S06]  /*6a60*/  @!P0 BRA `(.L_x_189) ;  /* 0x0000000000dc8947 */ /* 0x002fec0003800000 */
.L_x_201:
[----:B------:R-:W-:Y:S01]  /*6a70*/  IMAD R3, R3, 0x8, R2 ;  /* 0x0000000803037824 */ /* 0x000fe200078e0202 */
[----:B------:R-:W-:-:S07]  /*6a80*/  SHF.L.U32 R0, R0, 0x1f, RZ ;  /* 0x0000001f00007819 */ /* 0x000fce00000006ff */
.L_x_190:
[----:B-1----:R1:W2:Y:S02]  /*6a90*/  SYNCS.PHASECHK.TRANS64.TRYWAIT P0, [R3+URZ], R0 ;  /* 0x00000000030075a7 */ /* 0x0022a4000800017f */
[----:B--2---:R-:W-:Y:S05]  /*6aa0*/  @!P0 NANOSLEEP.SYNCS 0x989680 ;  /* 0x009896800000895d */ /* 0x004fea0003900000 */
[----:B------:R-:W2:Y:S02]  /*6ab0*/  @!P0 SYNCS.PHASECHK.TRANS64 P0, [R3+URZ], R0 ;  /* 0x00000000030085a7 */ /* 0x000ea4000800007f */
[----:B--2---:R-:W-:Y:S05]  /*6ac0*/  @!P0 BRA `(.L_x_190) ;  /* 0xfffffffc00f08947 */ /* 0x004fea000383ffff */
.L_x_186:
[----:B------:R-:W-:Y:S05]  /*6ad0*/  BSYNC B0 ;  /* 0x0000000000007941 */ /* 0x000fea0003800000 */
.L_x_185:
[----:B------:R-:W-:Y:S05]  /*6ae0*/  EXIT ;  /* 0x000000000000794d */ /* 0x000fea0003800000 */
.L_x_19:
[----:B-1----:R1:W2:Y:S02]  /*6af0*/  SYNCS.PHASECHK.TRANS64.TRYWAIT P0, [R97+URZ], R0 ;  /* 0x00000000610075a7 */ /* 0x0022a4000800017f */
[----:B--2---:R-:W-:Y:S05]  /*6b00*/  @!P0 NANOSLEEP.SYNCS 0x989680 ;  /* 0x009896800000895d */ /* 0x004fea0003900000 */
[----:B------:R-:W2:Y:S02]  /*6b10*/  @!P0 SYNCS.PHASECHK.TRANS64 P0, [R97+URZ], R0 ;  /* 0x00000000610085a7 */ /* 0x000ea4000800007f */
[----:B--2---:R-:W-:Y:S05]  /*6b20*/  @!P0 BRA `(.L_x_19) ;  /* 0xfffffffc00f08947 */ /* 0x004fea000383ffff */
[----:B------:R-:W-:Y:S05]  /*6b30*/  BRA `(.L_x_191) ;  /* 0xffffffa800fc7947 */ /* 0x000fea000383ffff */
.L_x_24:
[----:B--2---:R2:W3:Y:S02]  /*6b40*/  SYNCS.PHASECHK.TRANS64.TRYWAIT P1, [R3+URZ], R0 ;  /* 0x00000000030075a7 */ /* 0x0044e4000802017f */
[----:B---3--:R-:W-:Y:S05]  /*6b50*/  @!P1 NANOSLEEP.SYNCS 0x989680 ;  /* 0x009896800000995d */ /* 0x008fea0003900000 */
[----:B------:R-:W3:Y:S02]  /*6b60*/  @!P1 SYNCS.PHASECHK.TRANS64 P1, [R3+URZ], R0 ;  /* 0x00000000030095a7 */ /* 0x000ee4000802007f */
[----:B---3--:R-:W-:Y:S05]  /*6b70*/  @!P1 BRA `(.L_x_24) ;  /* 0xfffffffc00f09947 */ /* 0x008fea000383ffff */
[----:B------:R-:W-:Y:S05]  /*6b80*/  BRA `(.L_x_23) ;  /* 0xffffffac00647947 */ /* 0x000fea000383ffff */
.L_x_29:
[----:B--2---:R-:W-:-:S04]  /*6b90*/  IMAD.U32 R5, RZ, RZ, UR4 ;  /* 0x00000004ff057e24 */ /* 0x004fc8000f8e00ff */
[----:B------:R2:W3:Y:S03]  /*6ba0*/  SYNCS.PHASECHK.TRANS64.TRYWAIT P1, [R5+URZ], R4 ;  /* 0x00000004050075a7 */ /* 0x0004e6000802017f */
[----:B---3--:R-:W-:Y:S05]  /*6bb0*/  @!P1 NANOSLEEP.SYNCS 0x989680 ;  /* 0x009896800000995d */ /* 0x008fea0003900000 */
[----:B------:R-:W3:Y:S02]  /*6bc0*/  @!P1 SYNCS.PHASECHK.TRANS64 P1, [R5+URZ], R4 ;  /* 0x00000004050095a7 */ /* 0x000ee4000802007f */
[----:B---3--:R-:W-:Y:S05]  /*6bd0*/  @!P1 BRA `(.L_x_29) ;  /* 0xfffffffc00ec9947 */ /* 0x008fea000383ffff */
[----:B------:R-:W-:Y:S05]  /*6be0*/  BRA `(.L_x_28) ;  /* 0xffffffac00dc7947 */ /* 0x000fea000383ffff */
.L_x_35:
[----:B-1----:R1:W2:Y:S02]  /*6bf0*/  SYNCS.PHASECHK.TRANS64.TRYWAIT P0, [R97+URZ+0x10], R0 ;  /* 0x00001000610075a7 */ /* 0x0022a4000800017f */
[----:B--2---:R-:W-:Y:S05]  /*6c00*/  @!P0 NANOSLEEP.SYNCS 0x989680 ;  /* 0x009896800000895d */ /* 0x004fea0003900000 */
[----:B------:R-:W2:Y:S02]  /*6c10*/  @!P0 SYNCS.PHASECHK.TRANS64 P0, [R97+URZ+0x10], R0 ;  /* 0x00001000610085a7 */ /* 0x000ea4000800007f */
[----:B--2---:R-:W-:Y:S05]  /*6c20*/  @!P0 BRA `(.L_x_35) ;  /* 0xfffffffc00f08947 */ /* 0x004fea000383ffff */
[----:B------:R-:W-:Y:S05]  /*6c30*/  BRA `(.L_x_192) ;  /* 0xffffffb000e87947 */ /* 0x000fea000383ffff */
.L_x_172:
[----:B------:R-:W-:Y:S01]  /*6c40*/  BSSY B1, `(.L_x_193) ;  /* 0x0000006000017945 */ /* 0x000fe20003800000 */
[----:B------:R-:W-:-:S07]  /*6c50*/  IMAD.MOV.U32 R15, RZ, RZ, -0x1 ;  /* 0xffffffffff0f7424 */ /* 0x000fce00078e00ff */
[----:B-----5:R-:W-:Y:S05]  /*6c60*/  WARPSYNC.COLLECTIVE R15, `(.L_x_194) ;  /* 0x000000000f0c7348 */ /* 0x020fea0003c00000 */
[----:B------:R-:W-:Y:S02]  /*6c70*/  ELECT P6, UR62, PT ;  /* 0x00000000003e782f */ /* 0x000fe400038c0000 */
[----:B------:R-:W-:Y:S01]  /*6c80*/  MOV R14, UR62 ;  /* 0x0000003e000e7c02 */ /* 0x000fe20008000f00 */
[----:B-----5:R-:W-:Y:S10]  /*6c90*/  ENDCOLLECTIVE ;  /* 0x000000000000791b */ /* 0x020ff40003800000 */
.L_x_194:
[----:B------:R-:W-:Y:S05]  /*6ca0*/  BSYNC B1 ;  /* 0x0000000000017941 */ /* 0x000fea0003800000 */
.L_x_193:
[----:B------:R-:W-:Y:S05]  /*6cb0*/  BRA `(.L_x_195) ;  /* 0xfffffff0001c7947 */ /* 0x000fea000383ffff */
.L_x_175:
[----:B0-----:R0:W1:Y:S02]  /*6cc0*/  SYNCS.PHASECHK.TRANS64.TRYWAIT P1, [R10+URZ+0x18], R5 ;  /* 0x000018050a0075a7 */ /* 0x001064000802017f */
[----:B-1----:R-:W-:Y:S05]  /*6cd0*/  @!P1 NANOSLEEP.SYNCS 0x989680 ;  /* 0x009896800000995d */ /* 0x002fea0003900000 */
[----:B------:R-:W1:Y:S02]  /*6ce0*/  @!P1 SYNCS.PHASECHK.TRANS64 P1, [R10+URZ+0x18], R5 ;  /* 0x000018050a0095a7 */ /* 0x000e64000802007f */
[----:B-1----:R-:W-:Y:S05]  /*6cf0*/  @!P1 BRA `(.L_x_175) ;  /* 0xfffffffc00f09947 */ /* 0x002fea000383ffff */
[----:B------:R-:W-:Y:S05]  /*6d00*/  BRA `(.L_x_196) ;  /* 0xfffffff000547947 */ /* 0x000fea000383ffff */
.L_x_184:
[----:B------:R-:W-:Y:S01]  /*6d10*/  BSSY B0, `(.L_x_197) ;  /* 0x0000006000007945 */ /* 0x000fe20003800000 */
[----:B------:R-:W-:-:S07]  /*6d20*/  IMAD.MOV.U32 R15, RZ, RZ, -0x1 ;  /* 0xffffffffff0f7424 */ /* 0x000fce00078e00ff */
[----:B-----5:R-:W-:Y:S05]  /*6d30*/  WARPSYNC.COLLECTIVE R15, `(.L_x_198) ;  /* 0x000000000f0c7348 */ /* 0x020fea0003c00000 */
[----:B------:R-:W-:Y:S02]  /*6d40*/  ELECT P6, UR62, PT ;  /* 0x00000000003e782f */ /* 0x000fe400038c0000 */
[----:B------:R-:W-:Y:S01]  /*6d50*/  MOV R14, UR62 ;  /* 0x0000003e000e7c02 */ /* 0x000fe20008000f00 */
[----:B-----5:R-:W-:Y:S10]  /*6d60*/  ENDCOLLECTIVE ;  /* 0x000000000000791b */ /* 0x020ff40003800000 */
.L_x_198:
[----:B------:R-:W-:Y:S05]  /*6d70*/  BSYNC B0 ;  /* 0x0000000000007941 */ /* 0x000fea0003800000 */
.L_x_197:
[----:B------:R-:W-:Y:S05]  /*6d80*/  BRA `(.L_x_199) ;  /* 0xfffffff800c87947 */ /* 0x000fea000383ffff */
.L_x_188:
[----:B0-----:R0:W1:Y:S02]  /*6d90*/  SYNCS.PHASECHK.TRANS64.TRYWAIT P0, [R9+URZ], R4 ;  /* 0x00000004090075a7 */ /* 0x001064000800017f */
[----:B-1----:R-:W-:Y:S05]  /*6da0*/  @!P0 NANOSLEEP.SYNCS 0x989680 ;  /* 0x009896800000895d */ /* 0x002fea0003900000 */
[----:B------:R-:W1:Y:S02]  /*6db0*/  @!P0 SYNCS.PHASECHK.TRANS64 P0, [R9+URZ], R4 ;  /* 0x00000004090085a7 */ /* 0x000e64000800007f */
[----:B-1----:R-:W-:Y:S05]  /*6dc0*/  @!P0 BRA `(.L_x_188) ;  /* 0xfffffffc00f08947 */ /* 0x002fea000383ffff */
[----:B------:R-:W-:Y:S05]  /*6dd0*/  BRA `(.L_x_200) ;  /* 0xfffffffc00087947 */ /* 0x000fea000383ffff */
.L_x_189:
[----:B0-----:R0:W1:Y:S02]  /*6de0*/  SYNCS.PHASECHK.TRANS64.TRYWAIT P0, [R6+URZ], R5 ;  /* 0x00000005060075a7 */ /* 0x001064000800017f */
[----:B-1----:R-:W-:Y:S05]  /*6df0*/  @!P0 NANOSLEEP.SYNCS 0x989680 ;  /* 0x009896800000895d */ /* 0x002fea0003900000 */
[----:B------:R-:W1:Y:S02]  /*6e00*/  @!P0 SYNCS.PHASECHK.TRANS64 P0, [R6+URZ], R5 ;  /* 0x00000005060085a7 */ /* 0x000e64000800007f */
[----:B-1----:R-:W-:Y:S05]  /*6e10*/  @!P0 BRA `(.L_x_189) ;  /* 0xfffffffc00f08947 */ /* 0x002fea000383ffff */
[----:B------:R-:W-:Y:S05]  /*6e20*/  BRA `(.L_x_201) ;  /* 0xfffffffc00107947 */ /* 0x000fea000383ffff */
.L_x_202:
[----:B------:R-:W-:-:S00]  /*6e30*/  BRA `(.L_x_202) ;  /* 0xfffffffc00fc7947 */ /* 0x000fc0000383ffff */
[----:B------:R-:W-:-:S00]  /*6e40*/  NOP ;  /* 0x0000000000007918 */ /* 0x000fc00000000000 */
        /* <DEDUP_REMOVED lines=11> */
.L_x_203:


//--------------------- .nv.global.init           --------------------------
	.section	.nv.global.init,"aw",@progbits
.nv.global.init:
	.type		$str$22,@object
	.size		$str$22,($str$23 - $str$22)
$str$22:
        /*0000*/ 	.byte	0x6b, 0x5f, 0x74, 0x69, 0x6c, 0x65, 0x5f, 0x63, 0x6f, 0x75, 0x6e, 0x74, 0x20, 0x3e, 0x3d, 0x20
        /*0010*/ 	.byte	0x31, 0x00
	.type		$str$23,@object
	.size		$str$23,(__unnamed_1 - $str$23)
$str$23:
        /*0012*/ 	.byte	0x2f, 0x74, 0x6d, 0x70, 0x2f, 0x63, 0x75, 0x74, 0x6c, 0x61, 0x73, 0x73, 0x5f, 0x73, 0x77, 0x65
        /*0022*/ 	.byte	0x65, 0x70, 0x5f, 0x73, 0x72, 0x63, 0x2f, 0x69, 0x6e, 0x63, 0x6c, 0x75, 0x64, 0x65, 0x2f, 0x63
        /*0032*/ 	.byte	0x75, 0x74, 0x6c, 0x61, 0x73, 0x73, 0x2f, 0x67, 0x65, 0x6d, 0x6d, 0x2f, 0x63, 0x6f, 0x6c, 0x6c
        /*0042*/ 	.byte	0x65, 0x63, 0x74, 0x69, 0x76, 0x65, 0x2f, 0x73, 0x6d, 0x39, 0x30, 0x5f, 0x6d, 0x6d, 0x61, 0x5f
        /*0052*/ 	.byte	0x74, 0x6d, 0x61, 0x5f, 0x67, 0x6d, 0x6d, 0x61, 0x5f, 0x73, 0x73, 0x5f, 0x77, 0x61, 0x72, 0x70
        /*0062*/ 	.byte	0x73, 0x70, 0x65, 0x63, 0x69, 0x61, 0x6c, 0x69, 0x7a, 0x65, 0x64, 0x2e, 0x68, 0x70, 0x70, 0x00
	.type		__unnamed_1,@object
	.size		__unnamed_1,(.L_0 - __unnamed_1)
__unnamed_1:
        /*0072*/ 	.byte	0x76, 0x6f, 0x69, 0x64, 0x20, 0x63, 0x75, 0x74, 0x6c, 0x61, 0x73, 0x73, 0x3a, 0x3a, 0x67, 0x65
        /* <DEDUP_REMOVED lines=172> */
        /*0b42*/ 	.byte	0x75, 0x74, 0x65, 0x3a, 0x3a, 0x69, 0x64, 0x65, 0x6e, 0x74, 0x69, 0x74, 0x79, 0x5d, 0x00
.L_0:


//--------------------- .nv.shared._ZN7cutlass13device_kernelINS_4gemm6kernel13GemmUniversalIN4cute5tupleIJiiiiEEENS1_10collective13CollectiveMmaINS1_34MainloopSm90TmaGmmaWarpSpecializedILi3ENS5_IJNS4_1CILi2EEESB_NSA_ILi1EEEEEENS1_32KernelTmaWarpSpecializedPingpongEEENS5_IJNSA_ILi64EEENSA_ILi128EEESG_EEEaNS5_IJlSC_lEEEaSJ_NS4_8TiledMMAINS4_8MMA_AtomIJNS4_4SM904GMMA27MMA_64x128x32_S32S8S8_SS_TNEEEENS4_6LayoutINS5_IJSC_SC_SC_EEENS5_IJNSA_ILi0EEESS_SS_EEEEENS5_IJNS4_10UnderscoreESV_SV_EEEEENS4_23SM90_TMA_LOAD_MULTICASTENS4_14ComposedLayoutINS4_7SwizzleILi2ELi4ELi3EEENS4_18smem_ptr_flag_bitsILi8EEENSQ_INS5_IJNSA_ILi8EEESG_EEENS5_IJSG_SC_EEEEEEEvNS4_8identityESY_S18_vS19_EENS_8epilogue10collective6detail29Sm90TmaWarpSpecializedAdapterINS1C_15DefaultEpilogueIaSJ_SJ_NS1B_6thread17LinearCombinationIaLi1EiiLNS1G_9ScaleType4KindE0ELNS_15FloatRoundStyleE2EaEENS1_15EpilogueDefaultEEEEEvvEEEEvNT_6ParamsE --------------------------
	.section	.nv.shared._ZN7cutlass13device_kernelINS_4gemm6kernel13GemmUniversalIN4cute5tupleIJiiiiEEENS1_10collective13CollectiveMmaINS1_34MainloopSm90TmaGmmaWarpSpecializedILi3ENS5_IJNS4_1CILi2EEESB_NSA_ILi1EEEEEENS1_32KernelTmaWarpSpecializedPingpongEEENS5_IJNSA_ILi64EEENSA_ILi128EEESG_EEEaNS5_IJlSC_lEEEaSJ_NS4_8TiledMMAINS4_8MMA_AtomIJNS4_4SM904GMMA27MMA_64x128x32_S32S8S8_SS_TNEEEENS4_6LayoutINS5_IJSC_SC_SC_EEENS5_IJNSA_ILi0EEESS_SS_EEEEENS5_IJNS4_10UnderscoreESV_SV_EEEEENS4_23SM90_TMA_LOAD_MULTICASTENS4_14ComposedLayoutINS4_7SwizzleILi2ELi4ELi3EEENS4_18smem_ptr_flag_bitsILi8EEENSQ_INS5_IJNSA_ILi8EEESG_EEENS5_IJSG_SC_EEEEEEEvNS4_8identityESY_S18_vS19_EENS_8epilogue10collective6detail29Sm90TmaWarpSpecializedAdapterINS1C_15DefaultEpilogueIaSJ_SJ_NS1B_6thread17LinearCombinationIaLi1EiiLNS1G_9ScaleType4KindE0ELNS_15FloatRoundStyleE2EaEENS1_15EpilogueDefaultEEEEEvvEEEEvNT_6ParamsE,"aw",@nobits
	.sectionflags	@""
	.align	16
	.zero		1024


//--------------------- .nv.shared.reserved.0     --------------------------
	.section	.nv.shared.reserved.0,"aw",@nobits
	.weak		__nv_reservedSMEM_offset_0_alias
	.size		__nv_reservedSMEM_offset_0_alias, 0, 0
	.other		__nv_reservedSMEM_offset_0_alias,@"STO_CUDA_RESERVED_SHARED STV_DEFAULT"
__nv_reservedSMEM_offset_0_alias:
	.zero		0


//--------------------- .nv.global                --------------------------
	.section	.nv.global,"aw",@nobits
.nv.global:
	.type		_ZN39_INTERNAL_b507032f_4_k_cu_e5f545b2_53364cute1_E,@object
	.size		_ZN39_INTERNAL_b507032f_4_k_cu_e5f545b2_53364cute1_E,(_ZN39_INTERNAL_b507032f_4_k_cu_e5f545b2_53364cuda3std3__45__cpo6cbeginE - _ZN39_INTERNAL_b507032f_4_k_cu_e5f545b2_53364cute1_E)
_ZN39_INTERNAL_b507032f_4_k_cu_e5f545b2_53364cute1_E:
	.zero		1
	.type		_ZN39_INTERNAL_b507032f_4_k_cu_e5f545b2_53364cuda3std3__45__cpo6cbeginE,@object
	.size		_ZN39_INTERNAL_b507032f_4_k_cu_e5f545b2_53364cuda3std3__45__cpo6cbeginE,(_ZN39_INTERNAL_b507032f_4_k_cu_e5f545b2_53364cuda3std3__48in_placeE - _ZN39_INTERNAL_b507032f_4_k_cu_e5f545b2_53364cuda3std3__45__cpo6cbeginE)
_ZN39_INTERNAL_b507032f_4_k_cu_e5f545b2_53364cuda3std3__45__cpo6cbeginE:
	.zero		1
	.type		_ZN39_INTERNAL_b507032f_4_k_cu_e5f545b2_53364cuda3std3__48in_placeE,@object
	.size		_ZN39_INTERNAL_b507032f_4_k_cu_e5f545b2_53364cuda3std3__48in_placeE,(_ZN39_INTERNAL_b507032f_4_k_cu_e5f545b2_53364cuda3std6ranges3__45__cpo9iter_moveE - _ZN39_INTERNAL_b507032f_4_k_cu_e5f545b2_53364cuda3std3__48in_placeE)
_ZN39_INTERNAL_b507032f_4_k_cu_e5f545b2_53364cuda3std3__48in_placeE:
	.zero		1
	.type		_ZN39_INTERNAL_b507032f_4_k_cu_e5f545b2_53364cuda3std6ranges3__45__cpo9iter_moveE,@object
	.size		_ZN39_INTERNAL_b507032f_4_k_cu_e5f545b2_53364cuda3std6ranges3__45__cpo9iter_moveE,(_ZN39_INTERNAL_b507032f_4_k_cu_e5f545b2_53364cuda3std3__45__cpo5beginE - _ZN39_INTERNAL_b507032f_4_k_cu_e5f545b2_53364cuda3std6ranges3__45__cpo9iter_moveE)
_ZN39_INTERNAL_b507032f_4_k_cu_e5f545b2_53364cuda3std6ranges3__45__cpo9iter_moveE:
	.zero		1
	.type		_ZN39_INTERNAL_b507032f_4_k_cu_e5f545b2_53364cuda3std3__45__cpo5beginE,@object
	.size		_ZN39_INTERNAL_b507032f_4_k_cu_e5f545b2_53364cuda3std3__45__cpo5beginE,(_ZN39_INTERNAL_b507032f_4_k_cu_e5f545b2_53364cuda3std3__441_GLOBAL__N__b507032f_4_k_cu_e5f545b2_53366ignoreE - _ZN39_INTERNAL_b507032f_4_k_cu_e5f545b2_53364cuda3std3__45__cpo5beginE)
_ZN39_INTERNAL_b507032f_4_k_cu_e5f545b2_53364cuda3std3__45__cpo5beginE:
	.zero		1
	.type		_ZN39_INTERNAL_b507032f_4_k_cu_e5f545b2_53364cuda3std3__441_GLOBAL__N__b507032f_4_k_cu_e5f545b2_53366ignoreE,@object
	.size		_ZN39_INTERNAL_b507032f_4_k_cu_e5f545b2_53364cuda3std3__441_GLOBAL__N__b507032f_4_k_cu_e5f545b2_53366ignoreE,(_ZN39_INTERNAL_b507032f_4_k_cu_e5f545b2_53364cute7productE - _ZN39_INTERNAL_b507032f_4_k_cu_e5f545b2_53364cuda3std3__441_GLOBAL__N__b507032f_4_k_cu_e5f545b2_53366ignoreE)
_ZN39_INTERNAL_b507032f_4_k_cu_e5f545b2_53364cuda3std3__441_GLOBAL__N__b507032f_4_k_cu_e5f545b2_53366ignoreE:
	.zero		1
	.type		_ZN39_INTERNAL_b507032f_4_k_cu_e5f545b2_53364cute7productE,@object
	.size		_ZN39_INTERNAL_b507032f_4_k_cu_e5f545b2_53364cute7productE,(_ZN39_INTERNAL_b507032f_4_k_cu_e5f545b2_53364cuda3std3__45__cpo3endE - _ZN39_INTERNAL_b507032f_4_k_cu_e5f545b2_53364cute7productE)
_ZN39_INTERNAL_b507032f_4_k_cu_e5f545b2_53364cute7productE:
	.zero		1
	.type		_ZN39_INTERNAL_b507032f_4_k_cu_e5f545b2_53364cuda3std3__45__cpo3endE,@object
	.size		_ZN39_INTERNAL_b507032f_4_k_cu_e5f545b2_53364cuda3std3__45__cpo3endE,(_ZN39_INTERNAL_b507032f_4_k_cu_e5f545b2_53364cuda3std3__419piecewise_constructE - _ZN39_INTERNAL_b507032f_4_k_cu_e5f545b2_53364cuda3std3__45__cpo3endE)
_ZN39_INTERNAL_b507032f_4_k_cu_e5f545b2_53364cuda3std3__45__cpo3endE:
	.zero		1
	.type		_ZN39_INTERNAL_b507032f_4_k_cu_e5f545b2_53364cuda3std3__419piecewise_constructE,@object
	.size		_ZN39_INTERNAL_b507032f_4_k_cu_e5f545b2_53364cuda3std3__419piecewise_constructE,(_ZN39_INTERNAL_b507032f_4_k_cu_e5f545b2_53364cuda3std3__45__cpo4cendE - _ZN39_INTERNAL_b507032f_4_k_cu_e5f545b2_53364cuda3std3__419piecewise_constructE)
_ZN39_INTERNAL_b507032f_4_k_cu_e5f545b2_53364cuda3std3__419piecewise_constructE:
	.zero		1
	.type		_ZN39_INTERNAL_b507032f_4_k_cu_e5f545b2_53364cuda3std3__45__cpo4cendE,@object
	.size		_ZN39_INTERNAL_b507032f_4_k_cu_e5f545b2_53364cuda3std3__45__cpo4cendE,(_ZN39_INTERNAL_b507032f_4_k_cu_e5f545b2_53364cuda3std6ranges3__45__cpo4swapE - _ZN39_INTERNAL_b507032f_4_k_cu_e5f545b2_53364cuda3std3__45__cpo4cendE)
_ZN39_INTERNAL_b507032f_4_k_cu_e5f545b2_53364cuda3std3__45__cpo4cendE:
	.zero		1
	.type		_ZN39_INTERNAL_b507032f_4_k_cu_e5f545b2_53364cuda3std6ranges3__45__cpo4swapE,@object
	.size		_ZN39_INTERNAL_b507032f_4_k_cu_e5f545b2_53364cuda3std6ranges3__45__cpo4swapE,(.L_8 - _ZN39_INTERNAL_b507032f_4_k_cu_e5f545b2_53364cuda3std6ranges3__45__cpo4swapE)
_ZN39_INTERNAL_b507032f_4_k_cu_e5f545b2_53364cuda3std6ranges3__45__cpo4swapE:
	.zero		1
.L_8:


//--------------------- .nv.constant0._ZN7cutlass13device_kernelINS_4gemm6kernel13GemmUniversalIN4cute5tupleIJiiiiEEENS1_10collective13CollectiveMmaINS1_34MainloopSm90TmaGmmaWarpSpecializedILi3ENS5_IJNS4_1CILi2EEESB_NSA_ILi1EEEEEENS1_32KernelTmaWarpSpecializedPingpongEEENS5_IJNSA_ILi64EEENSA_ILi128EEESG_EEEaNS5_IJlSC_lEEEaSJ_NS4_8TiledMMAINS4_8MMA_AtomIJNS4_4SM904GMMA27MMA_64x128x32_S32S8S8_SS_TNEEEENS4_6LayoutINS5_IJSC_SC_SC_EEENS5_IJNSA_ILi0EEESS_SS_EEEEENS5_IJNS4_10UnderscoreESV_SV_EEEEENS4_23SM90_TMA_LOAD_MULTICASTENS4_14ComposedLayoutINS4_7SwizzleILi2ELi4ELi3EEENS4_18smem_ptr_flag_bitsILi8EEENSQ_INS5_IJNSA_ILi8EEESG_EEENS5_IJSG_SC_EEEEEEEvNS4_8identityESY_S18_vS19_EENS_8epilogue10collective6detail29Sm90TmaWarpSpecializedAdapterINS1C_15DefaultEpilogueIaSJ_SJ_NS1B_6thread17LinearCombinationIaLi1EiiLNS1G_9ScaleType4KindE0ELNS_15FloatRoundStyleE2EaEENS1_15EpilogueDefaultEEEEEvvEEEEvNT_6ParamsE --------------------------
	.section	.nv.constant0._ZN7cutlass13device_kernelINS_4gemm6kernel13GemmUniversalIN4cute5tupleIJiiiiEEENS1_10collective13CollectiveMmaINS1_34MainloopSm90TmaGmmaWarpSpecializedILi3ENS5_IJNS4_1CILi2EEESB_NSA_ILi1EEEEEENS1_32KernelTmaWarpSpecializedPingpongEEENS5_IJNSA_ILi64EEENSA_ILi128EEESG_EEEaNS5_IJlSC_lEEEaSJ_NS4_8TiledMMAINS4_8MMA_AtomIJNS4_4SM904GMMA27MMA_64x128x32_S32S8S8_SS_TNEEEENS4_6LayoutINS5_IJSC_SC_SC_EEENS5_IJNSA_ILi0EEESS_SS_EEEEENS5_IJNS4_10UnderscoreESV_SV_EEEEENS4_23SM90_TMA_LOAD_MULTICASTENS4_14ComposedLayoutINS4_7SwizzleILi2ELi4ELi3EEENS4_18smem_ptr_flag_bitsILi8EEENSQ_INS5_IJNSA_ILi8EEESG_EEENS5_IJSG_SC_EEEEEEEvNS4_8identityESY_S18_vS19_EENS_8epilogue10collective6detail29Sm90TmaWarpSpecializedAdapterINS1C_15DefaultEpilogueIaSJ_SJ_NS1B_6thread17LinearCombinationIaLi1EiiLNS1G_9ScaleType4KindE0ELNS_15FloatRoundStyleE2EaEENS1_15EpilogueDefaultEEEEEvvEEEEvNT_6ParamsE,"a",@progbits
	.sectionflags	@""
	.align	4
.nv.constant0._ZN7cutlass13device_kernelINS_4gemm6kernel13GemmUniversalIN4cute5tupleIJiiiiEEENS1_10collective13CollectiveMmaINS1_34MainloopSm90TmaGmmaWarpSpecializedILi3ENS5_IJNS4_1CILi2EEESB_NSA_ILi1EEEEEENS1_32KernelTmaWarpSpecializedPingpongEEENS5_IJNSA_ILi64EEENSA_ILi128EEESG_EEEaNS5_IJlSC_lEEEaSJ_NS4_8TiledMMAINS4_8MMA_AtomIJNS4_4SM904GMMA27MMA_64x128x32_S32S8S8_SS_TNEEEENS4_6LayoutINS5_IJSC_SC_SC_EEENS5_IJNSA_ILi0EEESS_SS_EEEEENS5_IJNS4_10UnderscoreESV_SV_EEEEENS4_23SM90_TMA_LOAD_MULTICASTENS4_14ComposedLayoutINS4_7SwizzleILi2ELi4ELi3EEENS4_18smem_ptr_flag_bitsILi8EEENSQ_INS5_IJNSA_ILi8EEESG_EEENS5_IJSG_SC_EEEEEEEvNS4_8identityESY_S18_vS19_EENS_8epilogue10collective6detail29Sm90TmaWarpSpecializedAdapterINS1C_15DefaultEpilogueIaSJ_SJ_NS1B_6thread17LinearCombinationIaLi1EiiLNS1G_9ScaleType4KindE0ELNS_15FloatRoundStyleE2EaEENS1_15EpilogueDefaultEEEEEvvEEEEvNT_6ParamsE:
	.zero		1664


//--------------------- SYMBOLS --------------------------

	.type		.nv.reservedSmem.offset0,@object
	.size		.nv.reservedSmem.offset0,0x4
	.type		__assertfail,@function
